def matmul_kernel(
    a_ptr,
    b_ptr,
    c_ptr,
    M,
    N,
    K,
    stride_am,
    stride_ak,
    stride_bk,
    stride_bn,
    stride_cm,
    stride_cn,
    BLOCK_M: tl.constexpr,
    BLOCK_N: tl.constexpr,
    BLOCK_K: tl.constexpr,
    GROUP_M: tl.constexpr,
):
    pid = tl.program_id(axis=0)
    num_pid_m = tl.cdiv(M, BLOCK_M)
    num_pid_n = tl.cdiv(N, BLOCK_N)
    num_pid_in_group = GROUP_M * num_pid_n
    group_id = pid // num_pid_in_group
    first_pid_m = group_id * GROUP_M
    group_size_m = min(num_pid_m - first_pid_m, GROUP_M)
    pid_m = first_pid_m + ((pid % num_pid_in_group) % group_size_m)
    pid_n = (pid % num_pid_in_group) // group_size_m

    offs_am = (pid_m * BLOCK_M + tl.arange(0, BLOCK_M)) % M
    offs_bn = (pid_n * BLOCK_N + tl.arange(0, BLOCK_N)) % N
    offs_k = tl.arange(0, BLOCK_K)
    a_ptrs = a_ptr + offs_am[:, None] * stride_am + offs_k[None, :] * stride_ak
    b_ptrs = b_ptr + offs_k[:, None] * stride_bk + offs_bn[None, :] * stride_bn

    acc = tl.zeros((BLOCK_M, BLOCK_N), dtype=tl.float32)
    for kk in range(0, tl.cdiv(K, BLOCK_K)):
        a = tl.load(a_ptrs, mask=offs_k[None, :] < K - kk * BLOCK_K, other=0.0)
        b = tl.load(b_ptrs, mask=offs_k[:, None] < K - kk * BLOCK_K, other=0.0)
        acc = tl.dot(a, b, acc)
        a_ptrs += BLOCK_K * stride_ak
        b_ptrs += BLOCK_K * stride_bk

    c = acc.to(c_ptr.dtype.element_ty)
    offs_cm = pid_m * BLOCK_M + tl.arange(0, BLOCK_M)
    offs_cn = pid_n * BLOCK_N + tl.arange(0, BLOCK_N)
    c_ptrs = c_ptr + offs_cm[:, None] * stride_cm + offs_cn[None, :] * stride_cn
    mask = (offs_cm[:, None] < M) & (offs_cn[None, :] < N)
    tl.store(c_ptrs, c, mask=mask)

# config = {"BLOCK_K": 32, "BLOCK_M": 64, "BLOCK_N": 64, "GROUP_M": 8, "arch": "sm_100", "dtype": "fp32", "num_ctas": 1, "num_stages": 5, "num_warps": 4}
# arch = sm_100


// ===== COMPILED SASS (sm_100a) =====

	.target	sm_100a

	.elftype	@"ET_EXEC"


//--------------------- .note.nv.tkinfo           --------------------------
	.section	.note.nv.tkinfo,"",@"SHT_NOTE"
	.sectionflags	@"SHF_NOTE_NV_TKINFO"
	.tkinfo
        /*0018*/ 	.word	0x00000081
        /*0030*/ 	.string	""
        /*0030*/ 	.string	"ptxas-blackwell"
        /*0030*/ 	.string	"Cuda compilation tools, release 12.9, V12.9.86"
        /*0030*/ 	.string	"Build cuda_12.9.r12.9/compiler.36037853_0"
        /*0030*/ 	.string	"-v  -suppress-debug-info  -lineinfo  -arch sm_100a "



//--------------------- .note.nv.cuver            --------------------------
	.section	.note.nv.cuver,"",@"SHT_NOTE"
	.sectionflags	@"SHF_NOTE_NV_CUVER"
        /*0018*/ 	.short	0x0001
        /*001a*/ 	.short	0x0064
        /*001c*/ 	.short	0x0001
        /*001e*/ 	.short	0x0000
        /*0020*/ 	.short	0x0001
        /*0022*/ 	.short	0x0000


//--------------------- .nv.info                  --------------------------
	.section	.nv.info,"",@"SHT_CUDA_INFO"
	.align	4


	//----- nvinfo : EIATTR_REGCOUNT
	.align		4
        /*0000*/ 	.byte	0x04, 0x2f
        /*0002*/ 	.short	(.L_4 - .L_3)
	.align		4
.L_3:
        /*0004*/ 	.word	index@(matmul_kernel)
        /*0008*/ 	.word	0x000000a8


	//----- nvinfo : EIATTR_FRAME_SIZE
	.align		4
.L_4:
        /*000c*/ 	.byte	0x04, 0x11
        /*000e*/ 	.short	(.L_6 - .L_5)
	.align		4
.L_5:
        /*0010*/ 	.word	index@($__internal_2_$__cuda_sm10x_tcgen05_guardrail_trap_unallocated_columns_being_dealloced)
        /*0014*/ 	.word	0x00000000


	//----- nvinfo : EIATTR_FRAME_SIZE
	.align		4
.L_6:
        /*0018*/ 	.byte	0x04, 0x11
        /*001a*/ 	.short	(.L_8 - .L_7)
	.align		4
.L_7:
        /*001c*/ 	.word	index@($__internal_1_$__cuda_sm10x_tcgen05_guardrail_trap_phase_invalid_during_alloc)
        /*0020*/ 	.word	0x00000000


	//----- nvinfo : EIATTR_FRAME_SIZE
	.align		4
.L_8:
        /*0024*/ 	.byte	0x04, 0x11
        /*0026*/ 	.short	(.L_10 - .L_9)
	.align		4
.L_9:
        /*0028*/ 	.word	index@($__internal_0_$__cuda_sm10x_tcgen05_guardrail_trap_col_being_dealloced_not_returned_by_alloc)
        /*002c*/ 	.word	0x00000000


	//----- nvinfo : EIATTR_FRAME_SIZE
	.align		4
.L_10:
        /*0030*/ 	.byte	0x04, 0x11
        /*0032*/ 	.short	(.L_12 - .L_11)
	.align		4
.L_11:
        /*0034*/ 	.word	index@(matmul_kernel)
        /*0038*/ 	.word	0x00000000


	//----- nvinfo : EIATTR_MIN_STACK_SIZE
	.align		4
.L_12:
        /*003c*/ 	.byte	0x04, 0x12
        /*003e*/ 	.short	(.L_14 - .L_13)
	.align		4
.L_13:
        /*0040*/ 	.word	index@(matmul_kernel)
        /*0044*/ 	.word	0x00000000
.L_14:


//--------------------- .nv.info.matmul_kernel    --------------------------
	.section	.nv.info.matmul_kernel,"",@"SHT_CUDA_INFO"
	.sectionflags	@""
	.align	4


	//----- nvinfo : EIATTR_CUDA_API_VERSION
	.align		4
        /*0000*/ 	.byte	0x04, 0x37
        /*0002*/ 	.short	(.L_16 - .L_15)
.L_15:
        /*0004*/ 	.word	0x00000081


	//----- nvinfo : EIATTR_KPARAM_INFO
	.align		4
.L_16:
        /*0008*/ 	.byte	0x04, 0x17
        /*000a*/ 	.short	(.L_18 - .L_17)
.L_17:
        /*000c*/ 	.word	0x00000000
        /*0010*/ 	.short	0x000d
        /*0012*/ 	.short	0x0048
        /*0014*/ 	.byte	0x00, 0xf4, 0x21, 0x00


	//----- nvinfo : EIATTR_KPARAM_INFO
	.align		4
.L_18:
        /*0018*/ 	.byte	0x04, 0x17
        /*001a*/ 	.short	(.L_20 - .L_19)
.L_19:
        /*001c*/ 	.word	0x00000000
        /*0020*/ 	.short	0x000c
        /*0022*/ 	.short	0x0040
        /*0024*/ 	.byte	0x00, 0xf4, 0x21, 0x00


	//----- nvinfo : EIATTR_KPARAM_INFO
	.align		4
.L_20:
        /*0028*/ 	.byte	0x04, 0x17
        /*002a*/ 	.short	(.L_22 - .L_21)
.L_21:
        /*002c*/ 	.word	0x00000000
        /*0030*/ 	.short	0x000b
        /*0032*/ 	.short	0x0038
        /*0034*/ 	.byte	0x00, 0xf0, 0x11, 0x00


	//----- nvinfo : EIATTR_KPARAM_INFO
	.align		4
.L_22:
        /*0038*/ 	.byte	0x04, 0x17
        /*003a*/ 	.short	(.L_24 - .L_23)
.L_23:
        /*003c*/ 	.word	0x00000000
        /*0040*/ 	.short	0x000a
        /*0042*/ 	.short	0x0034
        /*0044*/ 	.byte	0x00, 0xf0, 0x11, 0x00


	//----- nvinfo : EIATTR_KPARAM_INFO
	.align		4
.L_24:
        /*0048*/ 	.byte	0x04, 0x17
        /*004a*/ 	.short	(.L_26 - .L_25)
.L_25:
        /*004c*/ 	.word	0x00000000
        /*0050*/ 	.short	0x0009
        /*0052*/ 	.short	0x0030
        /*0054*/ 	.byte	0x00, 0xf0, 0x11, 0x00


	//----- nvinfo : EIATTR_KPARAM_INFO
	.align		4
.L_26:
        /*0058*/ 	.byte	0x04, 0x17
        /*005a*/ 	.short	(.L_28 - .L_27)
.L_27:
        /*005c*/ 	.word	0x00000000
        /*0060*/ 	.short	0x0008
        /*0062*/ 	.short	0x002c
        /*0064*/ 	.byte	0x00, 0xf0, 0x11, 0x00


	//----- nvinfo : EIATTR_KPARAM_INFO
	.align		4
.L_28:
        /*0068*/ 	.byte	0x04, 0x17
        /*006a*/ 	.short	(.L_30 - .L_29)
.L_29:
        /*006c*/ 	.word	0x00000000
        /*0070*/ 	.short	0x0007
        /*0072*/ 	.short	0x0028
        /*0074*/ 	.byte	0x00, 0xf0, 0x11, 0x00


	//----- nvinfo : EIATTR_KPARAM_INFO
	.align		4
.L_30:
        /*0078*/ 	.byte	0x04, 0x17
        /*007a*/ 	.short	(.L_32 - .L_31)
.L_31:
        /*007c*/ 	.word	0x00000000
        /*0080*/ 	.short	0x0006
        /*0082*/ 	.short	0x0024
        /*0084*/ 	.byte	0x00, 0xf0, 0x11, 0x00


	//----- nvinfo : EIATTR_KPARAM_INFO
	.align		4
.L_32:
        /*0088*/ 	.byte	0x04, 0x17
        /*008a*/ 	.short	(.L_34 - .L_33)
.L_33:
        /*008c*/ 	.word	0x00000000
        /*0090*/ 	.short	0x0005
        /*0092*/ 	.short	0x0020
        /*0094*/ 	.byte	0x00, 0xf0, 0x11, 0x00


	//----- nvinfo : EIATTR_KPARAM_INFO
	.align		4
.L_34:
        /*0098*/ 	.byte	0x04, 0x17
        /*009a*/ 	.short	(.L_36 - .L_35)
.L_35:
        /*009c*/ 	.word	0x00000000
        /*00a0*/ 	.short	0x0004
        /*00a2*/ 	.short	0x001c
        /*00a4*/ 	.byte	0x00, 0xf0, 0x11, 0x00


	//----- nvinfo : EIATTR_KPARAM_INFO
	.align		4
.L_36:
        /*00a8*/ 	.byte	0x04, 0x17
        /*00aa*/ 	.short	(.L_38 - .L_37)
.L_37:
        /*00ac*/ 	.word	0x00000000
        /*00b0*/ 	.short	0x0003
        /*00b2*/ 	.short	0x0018
        /*00b4*/ 	.byte	0x00, 0xf0, 0x11, 0x00


	//----- nvinfo : EIATTR_KPARAM_INFO
	.align		4
.L_38:
        /*00b8*/ 	.byte	0x04, 0x17
        /*00ba*/ 	.short	(.L_40 - .L_39)
.L_39:
        /*00bc*/ 	.word	0x00000000
        /*00c0*/ 	.short	0x0002
        /*00c2*/ 	.short	0x0010
        /*00c4*/ 	.byte	0x00, 0xf4, 0x21, 0x00


	//----- nvinfo : EIATTR_KPARAM_INFO
	.align		4
.L_40:
        /*00c8*/ 	.byte	0x04, 0x17
        /*00ca*/ 	.short	(.L_42 - .L_41)
.L_41:
        /*00cc*/ 	.word	0x00000000
        /*00d0*/ 	.short	0x0001
        /*00d2*/ 	.short	0x0008
        /*00d4*/ 	.byte	0x00, 0xf4, 0x21, 0x00


	//----- nvinfo : EIATTR_KPARAM_INFO
	.align		4
.L_42:
        /*00d8*/ 	.byte	0x04, 0x17
        /*00da*/ 	.short	(.L_44 - .L_43)
.L_43:
        /*00dc*/ 	.word	0x00000000
        /*00e0*/ 	.short	0x0000
        /*00e2*/ 	.short	0x0000
        /*00e4*/ 	.byte	0x00, 0xf4, 0x21, 0x00


	//----- nvinfo : EIATTR_AT_ENTRY_FRAGMENTS
	.align		4
.L_44:
        /*00e8*/ 	.byte	0x04, 0x4f
        /*00ea*/ 	.short	(.L_46 - .L_45)


	//   ....[0]....
.L_45:
        /*00ec*/ 	.word	0x00000004


	//----- nvinfo : EIATTR_RESERVED_SMEM_USED
	.align		4
.L_46:
        /*00f0*/ 	.byte	0x01, 0x41
	.zero		2


	//----- nvinfo : EIATTR_SPARSE_MMA_MASK
	.align		4
        /*00f4*/ 	.byte	0x03, 0x50
        /*00f6*/ 	.short	0x0000


	//----- nvinfo : EIATTR_TCGEN05_1CTA_USED
	.align		4
        /*00f8*/ 	.byte	0x01, 0x51
	.zero		2


	//----- nvinfo : EIATTR_MAXREG_COUNT
	.align		4
        /*00fc*/ 	.byte	0x03, 0x1b
        /*00fe*/ 	.short	0x00ff


	//----- nvinfo : EIATTR_NUM_BARRIERS
	.align		4
        /*0100*/ 	.byte	0x02, 0x4c
        /*0102*/ 	.byte	0x01
	.zero		1


	//----- nvinfo : EIATTR_INT_WARP_WIDE_INSTR_OFFSETS
	.align		4
        /*0104*/ 	.byte	0x04, 0x31
        /*0106*/ 	.short	(.L_48 - .L_47)


	//   ....[0]....
.L_47:
        /*0108*/ 	.word	0x00002080


	//   ....[1]....
        /*010c*/ 	.word	0x000020b0


	//   ....[2]....
        /*0110*/ 	.word	0x000021c0


	//   ....[3]....
        /*0114*/ 	.word	0x00007cc0


	//   ....[4]....
        /*0118*/ 	.word	0x00007d10


	//----- nvinfo : EIATTR_COOP_GROUP_MASK_REGIDS
	.align		4
.L_48:
        /*011c*/ 	.byte	0x04, 0x29
        /*011e*/ 	.short	(.L_50 - .L_49)


	//   ....[0]....
.L_49:
        /*0120*/ 	.word	0xffffffff


	//   ....[1]....
        /*0124*/ 	.word	0xffffffff


	//   ....[2]....
        /*0128*/ 	.word	0xffffffff


	//   ....[3]....
        /*012c*/ 	.word	0xffffffff


	//----- nvinfo : EIATTR_COOP_GROUP_INSTR_OFFSETS
	.align		4
.L_50:
        /*0130*/ 	.byte	0x04, 0x28
        /*0132*/ 	.short	(.L_52 - .L_51)


	//   ....[0]....
.L_51:
        /*0134*/ 	.word	0x00000050


	//   ....[1]....
        /*0138*/ 	.word	0x00000310


	//   ....[2]....
        /*013c*/ 	.word	0x00007b50


	//   ....[3]....
        /*0140*/ 	.word	0x00007dc0


	//----- nvinfo : EIATTR_VRC_CTA_INIT_COUNT
	.align		4
.L_52:
        /*0144*/ 	.byte	0x02, 0x4a
        /*0146*/ 	.byte	0x80
	.zero		1


	//----- nvinfo : EIATTR_MBARRIER_INSTR_OFFSETS
	.align		4
        /*0148*/ 	.byte	0x04, 0x39
        /*014a*/ 	.short	(.L_54 - .L_53)


	//   ....[0]....
.L_53:
        /*014c*/ 	.word	0x00002270
        /*0150*/ 	.word	0x000000ff
        /*0154*/ 	.word	0x00000000
        /*0158*/ 	.short	0x0100
        /*015a*/ 	.byte	0x0c
	.zero		1


	//   ....[1]....
        /*015c*/ 	.word	0x00002290
        /*0160*/ 	.word	0x000000ff
        /*0164*/ 	.word	0x00014008
        /*0168*/ 	.short	0x0100
        /*016a*/ 	.byte	0x0a
	.zero		1


	//   ....[2]....
        /*016c*/ 	.word	0x00005d40
        /*0170*/ 	.word	0x000000ff
        /*0174*/ 	.word	0x00000000
        /*0178*/ 	.short	0x010a
        /*017a*/ 	.byte	0x0d
	.zero		1


	//   ....[3]....
        /*017c*/ 	.word	0x00006a20
        /*0180*/ 	.word	0x000000ff
        /*0184*/ 	.word	0x00000000
        /*0188*/ 	.short	0x010a
        /*018a*/ 	.byte	0x0c
	.zero		1


	//   ....[4]....
        /*018c*/ 	.word	0x00006b10
        /*0190*/ 	.word	0x000000ff
        /*0194*/ 	.word	0x00014000
        /*0198*/ 	.short	0x0108
        /*019a*/ 	.byte	0x0a
	.zero		1


	//   ....[5]....
        /*019c*/ 	.word	0x00006b50
        /*01a0*/ 	.word	0x000000ff
        /*01a4*/ 	.word	0x00014008
        /*01a8*/ 	.short	0x0108
        /*01aa*/ 	.byte	0x0a
	.zero		1


	//   ....[6]....
        /*01ac*/ 	.word	0x00007de0
        /*01b0*/ 	.word	0x000000ff
        /*01b4*/ 	.word	0x00000000
        /*01b8*/ 	.short	0x010a
        /*01ba*/ 	.byte	0x0d
	.zero		1


	//   ....[7]....
        /*01bc*/ 	.word	0x00007e10
        /*01c0*/ 	.word	0x000000ff
        /*01c4*/ 	.word	0x00000000
        /*01c8*/ 	.short	0x010a
        /*01ca*/ 	.byte	0x0c
	.zero		1


	//----- nvinfo : EIATTR_NUM_MBARRIERS
	.align		4
.L_54:
        /*01cc*/ 	.byte	0x03, 0x38
        /*01ce*/ 	.short	0x0002


	//----- nvinfo : EIATTR_EXIT_INSTR_OFFSETS
	.align		4
        /*01d0*/ 	.byte	0x04, 0x1c
        /*01d2*/ 	.short	(.L_56 - .L_55)


	//   ....[0]....
.L_55:
        /*01d4*/ 	.word	0x00007dd0


	//----- nvinfo : EIATTR_REQNTID
	.align		4
.L_56:
        /*01d8*/ 	.byte	0x04, 0x10
        /*01da*/ 	.short	(.L_58 - .L_57)
.L_57:
        /*01dc*/ 	.word	0x00000080
        /*01e0*/ 	.word	0x00000001
        /*01e4*/ 	.word	0x00000001


	//----- nvinfo : EIATTR_CRS_STACK_SIZE
	.align		4
.L_58:
        /*01e8*/ 	.byte	0x04, 0x1e
        /*01ea*/ 	.short	(.L_60 - .L_59)
.L_59:
        /*01ec*/ 	.word	0x00000000


	//----- nvinfo : EIATTR_CBANK_PARAM_SIZE
	.align		4
.L_60:
        /*01f0*/ 	.byte	0x03, 0x19
        /*01f2*/ 	.short	0x0050


	//----- nvinfo : EIATTR_PARAM_CBANK
	.align		4
        /*01f4*/ 	.byte	0x04, 0x0a
        /*01f6*/ 	.short	(.L_62 - .L_61)
	.align		4
.L_61:
        /*01f8*/ 	.word	index@(.nv.constant0.matmul_kernel)
        /*01fc*/ 	.short	0x0380
        /*01fe*/ 	.short	0x0050


	//----- nvinfo : EIATTR_SW_WAR
	.align		4
.L_62:
        /*0200*/ 	.byte	0x04, 0x36
        /*0202*/ 	.short	(.L_64 - .L_63)
.L_63:
        /*0204*/ 	.word	0x00000008
.L_64:


//--------------------- .nv.compat                --------------------------
	.section	.nv.compat,"",@"SHT_CUDA_COMPAT_INFO"
	.align	4
        /*0000*/ 	.byte	0x02, 0x02, 0x02, 0x00, 0x02, 0x05, 0x05, 0x00, 0x02, 0x03, 0x00, 0x00, 0x02, 0x06, 0x01, 0x00


//--------------------- .nv.callgraph             --------------------------
	.section	.nv.callgraph,"",@"SHT_CUDA_CALLGRAPH"
	.align	4
	.sectionentsize	8
	.align		4
        /*0000*/ 	.word	0x00000000
	.align		4
        /*0004*/ 	.word	0xffffffff
	.align		4
        /*0008*/ 	.word	0x00000000
	.align		4
        /*000c*/ 	.word	0xfffffffe
	.align		4
        /*0010*/ 	.word	0x00000000
	.align		4
        /*0014*/ 	.word	0xfffffffd
	.align		4
        /*0018*/ 	.word	0x00000000
	.align		4
        /*001c*/ 	.word	0xfffffffc


//--------------------- .text.matmul_kernel       --------------------------
	.section	.text.matmul_kernel,"ax",@progbits
	.align	128
        .global         matmul_kernel
        .type           matmul_kernel,@function
        .size           matmul_kernel,(.L_x_20 - matmul_kernel)
        .other          matmul_kernel,@"STO_CUDA_ENTRY STV_DEFAULT"
matmul_kernel:
.text.matmul_kernel:
[----:B------:R-:W1:Y:S01]  /*0000*/  LDC R1, c[0x0][0x37c] ;  /* 0x0000df00ff017b82 */ /* 0x000e620000000800 */
[----:B------:R-:W2:Y:S02]  /*0010*/  S2R R37, SR_TID.X ;  /* 0x0000000000257919 */ /* 0x000ea40000002100 */
[----:B--2---:R-:W-:-:S13]  /*0020*/  ISETP.GE.U32.AND P1, PT, R37, 0x20, PT ;  /* 0x000000202500780c */ /* 0x004fda0003f26070 */
[----:B------:R-:W-:Y:S05]  /*0030*/  @P1 BRA `(.L_x_0) ;  /* 0x0000000000b81947 */ /* 0x000fea0003800000 */
[----:B------:R-:W2:Y:S01]  /*0040*/  S2UR UR6, SR_CgaCtaId ;  /* 0x00000000000679c3 */ /* 0x000ea20000008800 */
[----:B------:R-:W-:Y:S01]  /*0050*/  NOP ;  /* 0x0000000000007918 */ /* 0x000fe20000000000 */
[----:B------:R-:W-:Y:S02]  /*0060*/  UMOV UR4, 0x40 ;  /* 0x0000004000047882 */ /* 0x000fe40000000000 */
[----:B--2---:R-:W-:-:S09]  /*0070*/  ULEA UR4, UR6, UR4, 0x18 ;  /* 0x0000000406047291 */ /* 0x004fd2000f8ec0ff */
[----:B------:R-:W2:Y:S01]  /*0080*/  LDS.U8 R0, [UR4] ;  /* 0x00000004ff007984 */ /* 0x000ea20008000000 */
[----:B------:R-:W-:Y:S02]  /*0090*/  UMOV UR4, 0x400 ;  /* 0x0000040000047882 */ /* 0x000fe40000000000 */
[----:B------:R-:W-:Y:S01]  /*00a0*/  ULEA UR4, UR6, UR4, 0x18 ;  /* 0x0000000406047291 */ /* 0x000fe2000f8ec0ff */
[----:B--2---:R-:W-:-:S13]  /*00b0*/  ISETP.NE.AND P0, PT, R0, RZ, PT ;  /* 0x000000ff0000720c */ /* 0x004fda0003f05270 */
[----:B------:R-:W-:Y:S05]  /*00c0*/  @P0 BRA `(.L_x_1) ;  /* 0x00000000007c0947 */ /* 0x000fea0003800000 */
[----:B------:R-:W-:-:S13]  /*00d0*/  ELECT P0, URZ, PT ;  /* 0x0000000000ff782f */ /* 0x000fda0003800000 */
[----:B------:R-:W-:Y:S05]  /*00e0*/  @!P0 BRA `(.L_x_2) ;  /* 0x0000000000848947 */ /* 0x000fea0003800000 */
[----:B------:R-:W-:Y:S01]  /*00f0*/  UMOV UR5, 0x2 ;  /* 0x0000000200057882 */ /* 0x000fe20000000000 */
[----:B------:R-:W-:Y:S02]  /*0100*/  IMAD.MOV.U32 R4, RZ, RZ, 0x1 ;  /* 0x00000001ff047424 */ /* 0x000fe400078e00ff */
[----:B------:R-:W-:Y:S02]  /*0110*/  IMAD.MOV.U32 R5, RZ, RZ, 0x3 ;  /* 0x00000003ff057424 */ /* 0x000fe400078e00ff */
[----:B------:R-:W-:Y:S04]  /*0120*/  DEPBAR.LE SB2, 0x36 ;  /* 0x0000ad800000791a */ /* 0x000fe80000000000 */
[----:B------:R-:W2:Y:S02]  /*0130*/  UTCATOMSWS.FIND_AND_SET.ALIGN UP0, UR5, UR5 ;  /* 0x00000005000575e3 */ /* 0x000ea40008000800 */
[----:B--2---:R-:W-:-:S04]  /*0140*/  PLOP3.LUT P0, PT, PT, PT, UP0, 0x80, 0x8 ;  /* 0x000000000008781c */ /* 0x004fc80003f0f008 */
[----:B------:R-:W-:-:S04]  /*0150*/  SEL R0, RZ, 0xffffffff, !P0 ;  /* 0xffffffffff007807 */ /* 0x000fc80004000000 */
[----:B------:R-:W-:Y:S01]  /*0160*/  ISETP.NE.AND P0, PT, R0, RZ, PT ;  /* 0x000000ff0000720c */ /* 0x000fe20003f05270 */
[----:B------:R-:W-:-:S12]  /*0170*/  IMAD.U32 R0, RZ, RZ, UR5 ;  /* 0x00000005ff007e24 */ /* 0x000fd8000f8e00ff */
[----:B------:R-:W-:Y:S05]  /*0180*/  @P0 BRA `(.L_x_3) ;  /* 0x0000000000240947 */ /* 0x000fea0003800000 */
.L_x_4:
[----:B------:R-:W-:Y:S05]  /*0190*/  NANOSLEEP 0x64 ;  /* 0x000000640000795d */ /* 0x000fea0003800000 */
[----:B------:R-:W-:-:S05]  /*01a0*/  UMOV UR5, 0x2 ;  /* 0x0000000200057882 */ /* 0x000fca0000000000 */
[----:B------:R-:W-:Y:S04]  /*01b0*/  DEPBAR.LE SB2, 0x36 ;  /* 0x0000ad800000791a */ /* 0x000fe80000000000 */
[----:B------:R-:W2:Y:S02]  /*01c0*/  UTCATOMSWS.FIND_AND_SET.ALIGN UP0, UR5, UR5 ;  /* 0x00000005000575e3 */ /* 0x000ea40008000800 */
[----:B--2---:R-:W-:-:S04]  /*01d0*/  PLOP3.LUT P0, PT, PT, PT, UP0, 0x80, 0x8 ;  /* 0x000000000008781c */ /* 0x004fc80003f0f008 */
[----:B------:R-:W-:-:S04]  /*01e0*/  SEL R0, RZ, 0xffffffff, !P0 ;  /* 0xffffffffff007807 */ /* 0x000fc80004000000 */
[----:B------:R-:W-:Y:S01]  /*01f0*/  ISETP.NE.AND P0, PT, R0, RZ, PT ;  /* 0x000000ff0000720c */ /* 0x000fe20003f05270 */
[----:B------:R-:W-:-:S12]  /*0200*/  IMAD.U32 R0, RZ, RZ, UR5 ;  /* 0x00000005ff007e24 */ /* 0x000fd8000f8e00ff */
[----:B------:R-:W-:Y:S05]  /*0210*/  @!P0 BRA `(.L_x_4) ;  /* 0xfffffffc00dc8947 */ /* 0x000fea000383ffff */
.L_x_3:
[C---:B------:R-:W-:Y:S01]  /*0220*/  VIADD R3, R0.reuse, 0x10 ;  /* 0x0000001000037836 */ /* 0x040fe20000000000 */
[----:B------:R-:W-:Y:S01]  /*0230*/  UMOV UR5, 0x50 ;  /* 0x0000005000057882 */ /* 0x000fe20000000000 */
[----:B------:R-:W-:Y:S01]  /*0240*/  SHF.L.U32 R2, R5, R0, RZ ;  /* 0x0000000005027219 */ /* 0x000fe200000006ff */
[----:B------:R-:W-:Y:S01]  /*0250*/  ULEA UR5, UR6, UR5, 0x18 ;  /* 0x0000000506057291 */ /* 0x000fe2000f8ec0ff */
[----:B------:R-:W-:Y:S01]  /*0260*/  IMAD.SHL.U32 R0, R0, 0x20, RZ ;  /* 0x0000002000007824 */ /* 0x000fe200078e00ff */
[----:B------:R-:W-:-:S04]  /*0270*/  SHF.L.U32 R3, R4, R3, RZ ;  /* 0x0000000304037219 */ /* 0x000fc800000006ff */
[----:B------:R-:W-:-:S05]  /*0280*/  LOP3.LUT R2, R3, R2, RZ, 0xfc, !PT ;  /* 0x0000000203027212 */ /* 0x000fca00078efcff */
[----:B------:R2:W-:Y:S04]  /*0290*/  ATOMS.OR RZ, [UR5], R2 ;  /* 0x00000002ffff798c */ /* 0x0005e8000b000005 */
[----:B------:R2:W-:Y:S01]  /*02a0*/  STS [UR4], R0 ;  /* 0x00000000ff007988 */ /* 0x0005e20008000804 */
[----:B------:R-:W-:Y:S05]  /*02b0*/  BRA `(.L_x_2) ;  /* 0x0000000000107947 */ /* 0x000fea0003800000 */
.L_x_1:
[----:B------:R-:W-:Y:S01]  /*02c0*/  IMAD.MOV.U32 R0, RZ, RZ, -0x1 ;  /* 0xffffffffff007424 */ /* 0x000fe200078e00ff */
[----:B------:R-:W-:-:S04]  /*02d0*/  MOV R2, 0x300 ;  /* 0x0000030000027802 */ /* 0x000fc80000000f00 */
[----:B------:R2:W-:Y:S03]  /*02e0*/  STS [UR4], R0 ;  /* 0x00000000ff007988 */ /* 0x0005e60008000804 */
[----:B-12---:R-:W-:Y:S05]  /*02f0*/  CALL.REL.NOINC `($__internal_1_$__cuda_sm10x_tcgen05_guardrail_trap_phase_invalid_during_alloc) ;  /* 0x0000007800dc7944 */ /* 0x006fea0003c00000 */
.L_x_2:
[----:B------:R-:W-:Y:S05]  /*0300*/  WARPSYNC.ALL ;  /* 0x0000000000007948 */ /* 0x000fea0003800000 */
[----:B------:R-:W-:Y:S01]  /*0310*/  NOP ;  /* 0x0000000000007918 */ /* 0x000fe20000000000 */
.L_x_0:
[----:B------:R-:W3:Y:S01]  /*0320*/  LDC.64 R22, c[0x0][0x398] ;  /* 0x0000e600ff167b82 */ /* 0x000ee20000000a00 */
[----:B------:R-:W4:Y:S01]  /*0330*/  S2R R5, SR_CTAID.X ;  /* 0x0000000000057919 */ /* 0x000f220000002500 */
[----:B------:R-:W-:Y:S01]  /*0340*/  UMOV UR10, 0x400 ;  /* 0x00000400000a7882 */ /* 0x000fe20000000000 */
[----:B------:R-:W5:Y:S01]  /*0350*/  LDCU.128 UR12, c[0x0][0x380] ;  /* 0x00007000ff0c77ac */ /* 0x000f620008000c00 */
[----:B------:R-:W-:Y:S01]  /*0360*/  LOP3.LUT R71, R37, 0x40, RZ, 0xc0, !PT ;  /* 0x0000004025477812 */ /* 0x000fe200078ec0ff */
[----:B------:R-:W2:Y:S03]  /*0370*/  LDCU UR4, c[0x0][0x3a4] ;  /* 0x00007480ff0477ac */ /* 0x000ea60008000800 */
[----:B------:R-:W1:Y:S01]  /*0380*/  S2UR UR5, SR_CgaCtaId ;  /* 0x00000000000579c3 */ /* 0x000e620000008800 */
[----:B------:R-:W1:Y:S01]  /*0390*/  LDCU UR6, c[0x0][0x3b0] ;  /* 0x00007600ff0677ac */ /* 0x000e620008000800 */
[----:B------:R-:W1:Y:S06]  /*03a0*/  LDCU.64 UR20, c[0x0][0x358] ;  /* 0x00006b00ff1477ac */ /* 0x000e6c0008000a00 */
[----:B------:R-:W2:Y:S01]  /*03b0*/  LDC.64 R78, c[0x0][0x3a8] ;  /* 0x0000ea00ff4e7b82 */ /* 0x000ea20000000a00 */
[----:B------:R-:W-:Y:S01]  /*03c0*/  UMOV UR7, 0x1 ;  /* 0x0000000100077882 */ /* 0x000fe20000000000 */
[----:B--23--:R-:W-:-:S05]  /*03d0*/  VIADD R0, R23, 0x3f ;  /* 0x0000003f17007836 */ /* 0x00cfca0000000000 */
[----:B------:R-:W-:Y:S01]  /*03e0*/  SHF.R.S32.HI R3, RZ, 0x1f, R0 ;  /* 0x0000001fff037819 */ /* 0x000fe20000011400 */
[----:B-1----:R-:W-:-:S03]  /*03f0*/  ULEA UR10, UR5, UR10, 0x18 ;  /* 0x0000000a050a7291 */ /* 0x002fc6000f8ec0ff */
[----:B------:R-:W-:Y:S02]  /*0400*/  LEA.HI R3, R3, R0, RZ, 0x6 ;  /* 0x0000000003037211 */ /* 0x000fe400078f30ff */
[----:B----4-:R-:W-:Y:S02]  /*0410*/  IABS R8, R5 ;  /* 0x0000000500087213 */ /* 0x010fe40000000000 */
[----:B------:R-:W-:-:S05]  /*0420*/  SHF.R.S32.HI R3, RZ, 0x6, R3 ;  /* 0x00000006ff037819 */ /* 0x000fca0000011403 */
[----:B------:R-:W-:-:S05]  /*0430*/  IMAD.SHL.U32 R4, R3, 0x8, RZ ;  /* 0x0000000803047824 */ /* 0x000fca00078e00ff */
[-C--:B------:R-:W-:Y:S02]  /*0440*/  IABS R7, R4.reuse ;  /* 0x0000000400077213 */ /* 0x080fe40000000000 */
[----:B------:R-:W-:Y:S02]  /*0450*/  IABS R10, R4 ;  /* 0x00000004000a7213 */ /* 0x000fe40000000000 */
[----:B------:R-:W1:Y:S08]  /*0460*/  I2F.RP R0, R7 ;  /* 0x0000000700007306 */ /* 0x000e700000209400 */
[----:B-1----:R-:W1:Y:S02]  /*0470*/  MUFU.RCP R0, R0 ;  /* 0x0000000000007308 */ /* 0x002e640000001000 */
[----:B-1----:R-:W-:-:S02]  /*0480*/  VIADD R2, R0, 0xffffffe ;  /* 0x0ffffffe00027836 */ /* 0x002fc40000000000 */
[----:B------:R-:W-:Y:S01]  /*0490*/  IMAD.MOV R0, RZ, RZ, -R10 ;  /* 0x000000ffff007224 */ /* 0x000fe200078e0a0a */
[----:B------:R-:W-:-:S03]  /*04a0*/  IABS R10, R22 ;  /* 0x00000016000a7213 */ /* 0x000fc60000000000 */
[----:B------:R1:W2:Y:S02]  /*04b0*/  F2I.FTZ.U32.TRUNC.NTZ R3, R2 ;  /* 0x0000000200037305 */ /* 0x0002a4000021f000 */
[----:B-1----:R-:W-:Y:S02]  /*04c0*/  IMAD.MOV.U32 R2, RZ, RZ, RZ ;  /* 0x000000ffff027224 */ /* 0x002fe400078e00ff */
[----:B--2---:R-:W-:-:S04]  /*04d0*/  IMAD.MOV R6, RZ, RZ, -R3 ;  /* 0x000000ffff067224 */ /* 0x004fc800078e0a03 */
[----:B------:R-:W-:Y:S02]  /*04e0*/  IMAD R9, R6, R7, RZ ;  /* 0x0000000706097224 */ /* 0x000fe400078e02ff */
[----:B------:R-:W-:Y:S02]  /*04f0*/  IMAD.MOV.U32 R6, RZ, RZ, R8 ;  /* 0x000000ffff067224 */ /* 0x000fe400078e0008 */
[----:B------:R-:W-:-:S06]  /*0500*/  IMAD.HI.U32 R3, R3, R9, R2 ;  /* 0x0000000903037227 */ /* 0x000fcc00078e0002 */
[----:B------:R-:W-:-:S04]  /*0510*/  IMAD.HI.U32 R3, R3, R6, RZ ;  /* 0x0000000603037227 */ /* 0x000fc800078e00ff */
[----:B------:R-:W-:Y:S01]  /*0520*/  IMAD R0, R3, R0, R6 ;  /* 0x0000000003007224 */ /* 0x000fe200078e0206 */
[----:B------:R-:W-:Y:S04]  /*0530*/  BAR.SYNC.DEFER_BLOCKING 0x0 ;  /* 0x0000000000007b1d */ /* 0x000fe80000010000 */
[----:B------:R-:W-:-:S13]  /*0540*/  ISETP.GT.U32.AND P2, PT, R7, R0, PT ;  /* 0x000000000700720c */ /* 0x000fda0003f44070 */
[----:B------:R-:W-:Y:S02]  /*0550*/  @!P2 IMAD.IADD R0, R0, 0x1, -R7 ;  /* 0x000000010000a824 */ /* 0x000fe400078e0a07 */
[----:B------:R-:W-:Y:S01]  /*0560*/  @!P2 VIADD R3, R3, 0x1 ;  /* 0x000000010303a836 */ /* 0x000fe20000000000 */
[----:B------:R-:W-:Y:S02]  /*0570*/  ISETP.NE.AND P2, PT, R4, RZ, PT ;  /* 0x000000ff0400720c */ /* 0x000fe40003f45270 */
[----:B------:R-:W-:Y:S02]  /*0580*/  ISETP.GE.U32.AND P0, PT, R0, R7, PT ;  /* 0x000000070000720c */ /* 0x000fe40003f06070 */
[----:B------:R-:W-:-:S04]  /*0590*/  LOP3.LUT R0, R5, R4, RZ, 0x3c, !PT ;  /* 0x0000000405007212 */ /* 0x000fc800078e3cff */
[----:B------:R-:W-:Y:S01]  /*05a0*/  ISETP.GE.AND P3, PT, R0, RZ, PT ;  /* 0x000000ff0000720c */ /* 0x000fe20003f66270 */
[----:B------:R-:W-:-:S06]  /*05b0*/  VIADD R0, R22, 0x3f ;  /* 0x0000003f16007836 */ /* 0x000fcc0000000000 */
[----:B------:R-:W-:-:S04]  /*05c0*/  @P0 VIADD R3, R3, 0x1 ;  /* 0x0000000103030836 */ /* 0x000fc80000000000 */
[----:B------:R-:W-:Y:S01]  /*05d0*/  IMAD.MOV.U32 R2, RZ, RZ, R3 ;  /* 0x000000ffff027224 */ /* 0x000fe200078e0003 */
[----:B------:R-:W-:-:S03]  /*05e0*/  SHF.R.S32.HI R3, RZ, 0x1f, R0 ;  /* 0x0000001fff037819 */ /* 0x000fc60000011400 */
[----:B------:R-:W-:Y:S01]  /*05f0*/  @!P3 IMAD.MOV R2, RZ, RZ, -R2 ;  /* 0x000000ffff02b224 */ /* 0x000fe200078e0a02 */
[----:B------:R-:W-:Y:S02]  /*0600*/  @!P2 LOP3.LUT R2, RZ, R4, RZ, 0x33, !PT ;  /* 0x00000004ff02a212 */ /* 0x000fe400078e33ff */
[----:B------:R-:W-:-:S03]  /*0610*/  LEA.HI R3, R3, R0, RZ, 0x6 ;  /* 0x0000000003037211 */ /* 0x000fc600078f30ff */
[----:B------:R-:W-:Y:S02]  /*0620*/  IMAD.SHL.U32 R7, R2, 0x8, RZ ;  /* 0x0000000802077824 */ /* 0x000fe400078e00ff */
[----:B------:R-:W-:-:S03]  /*0630*/  IMAD.MOV R2, RZ, RZ, -R2 ;  /* 0x000000ffff027224 */ /* 0x000fc600078e0a02 */
[----:B------:R-:W-:Y:S01]  /*0640*/  LEA.HI.SX32 R3, R3, -R7, 0x1a ;  /* 0x8000000703037211 */ /* 0x000fe200078fd2ff */
[----:B------:R-:W-:Y:S02]  /*0650*/  IMAD R12, R4, R2, R5 ;  /* 0x00000002040c7224 */ /* 0x000fe400078e0205 */
[----:B------:R-:W-:Y:S01]  /*0660*/  IMAD.MOV.U32 R2, RZ, RZ, RZ ;  /* 0x000000ffff027224 */ /* 0x000fe200078e00ff */
[----:B------:R-:W-:Y:S02]  /*0670*/  VIMNMX R9, PT, PT, R3, 0x8, PT ;  /* 0x0000000803097848 */ /* 0x000fe40003fe0100 */
[----:B------:R-:W-:Y:S02]  /*0680*/  IABS R4, R12 ;  /* 0x0000000c00047213 */ /* 0x000fe40000000000 */
[-C--:B------:R-:W-:Y:S02]  /*0690*/  IABS R8, R9.reuse ;  /* 0x0000000900087213 */ /* 0x080fe40000000000 */
[----:B------:R-:W-:-:S02]  /*06a0*/  IABS R6, R9 ;  /* 0x0000000900067213 */ /* 0x000fc40000000000 */
[----:B------:R-:W1:Y:S08]  /*06b0*/  I2F.RP R0, R8 ;  /* 0x0000000800007306 */ /* 0x000e700000209400 */
[----:B-1----:R-:W1:Y:S02]  /*06c0*/  MUFU.RCP R0, R0 ;  /* 0x0000000000007308 */ /* 0x002e640000001000 */
[----:B-1----:R-:W-:-:S02]  /*06d0*/  VIADD R3, R0, 0xffffffe ;  /* 0x0ffffffe00037836 */ /* 0x002fc40000000000 */
[----:B------:R-:W-:-:S04]  /*06e0*/  IMAD.MOV R0, RZ, RZ, -R6 ;  /* 0x000000ffff007224 */ /* 0x000fc800078e0a06 */
[----:B------:R-:W1:Y:S02]  /*06f0*/  F2I.FTZ.U32.TRUNC.NTZ R3, R3 ;  /* 0x0000000300037305 */ /* 0x000e64000021f000 */
[----:B-1----:R-:W-:-:S04]  /*0700*/  IMAD.MOV R11, RZ, RZ, -R3 ;  /* 0x000000ffff0b7224 */ /* 0x002fc800078e0a03 */
[----:B------:R-:W-:Y:S02]  /*0710*/  IMAD R5, R11, R8, RZ ;  /* 0x000000080b057224 */ /* 0x000fe400078e02ff */
[----:B------:R-:W1:Y:S02]  /*0720*/  LDS R11, [UR10] ;  /* 0x0000000aff0b7984 */ /* 0x000e640008000800 */
[----:B------:R-:W-:-:S04]  /*0730*/  IMAD.HI.U32 R2, R3, R5, R2 ;  /* 0x0000000503027227 */ /* 0x000fc800078e0002 */
[----:B------:R-:W-:Y:S02]  /*0740*/  IMAD.MOV.U32 R3, RZ, RZ, R4 ;  /* 0x000000ffff037224 */ /* 0x000fe400078e0004 */
[----:B------:R-:W2:Y:S02]  /*0750*/  I2F.RP R4, R10 ;  /* 0x0000000a00047306 */ /* 0x000ea40000209400 */
[----:B------:R-:W-:-:S04]  /*0760*/  IMAD.HI.U32 R2, R2, R3, RZ ;  /* 0x0000000302027227 */ /* 0x000fc800078e00ff */
[----:B------:R-:W-:Y:S01]  /*0770*/  IMAD R3, R2, R0, R3 ;  /* 0x0000000002037224 */ /* 0x000fe200078e0203 */
[----:B------:R-:W-:Y:S01]  /*0780*/  IABS R0, R23 ;  /* 0x0000001700007213 */ /* 0x000fe20000000000 */
[----:B------:R-:W-:Y:S03]  /*0790*/  BAR.SYNC.DEFER_BLOCKING 0x0 ;  /* 0x0000000000007b1d */ /* 0x000fe60000010000 */
[----:B------:R-:W-:-:S03]  /*07a0*/  ISETP.GT.U32.AND P2, PT, R8, R3, PT ;  /* 0x000000030800720c */ /* 0x000fc60003f44070 */
[----:B------:R-:W3:Y:S08]  /*07b0*/  I2F.RP R6, R0 ;  /* 0x0000000000067306 */ /* 0x000ef00000209400 */
[----:B--2---:R-:W2:Y:S02]  /*07c0*/  MUFU.RCP R4, R4 ;  /* 0x0000000400047308 */ /* 0x004ea40000001000 */
[----:B------:R-:W-:-:S02]  /*07d0*/  @!P2 IMAD.IADD R3, R3, 0x1, -R8 ;  /* 0x000000010303a824 */ /* 0x000fc400078e0a08 */
[----:B------:R-:W-:Y:S01]  /*07e0*/  @!P2 VIADD R2, R2, 0x1 ;  /* 0x000000010202a836 */ /* 0x000fe20000000000 */
[----:B------:R-:W-:Y:S02]  /*07f0*/  ISETP.NE.AND P2, PT, R9, RZ, PT ;  /* 0x000000ff0900720c */ /* 0x000fe40003f45270 */
[----:B------:R-:W-:Y:S01]  /*0800*/  ISETP.GE.U32.AND P0, PT, R3, R8, PT ;  /* 0x000000080300720c */ /* 0x000fe20003f06070 */
[----:B---3--:R-:W3:Y:S01]  /*0810*/  MUFU.RCP R6, R6 ;  /* 0x0000000600067308 */ /* 0x008ee20000001000 */
[----:B------:R-:W-:Y:S02]  /*0820*/  LOP3.LUT R3, R12, R9, RZ, 0x3c, !PT ;  /* 0x000000090c037212 */ /* 0x000fe400078e3cff */
[----:B-1----:R-:W-:Y:S02]  /*0830*/  R2UR UR22, R11 ;  /* 0x000000000b1672ca */ /* 0x002fe400000e0000 */
[----:B------:R-:W-:Y:S01]  /*0840*/  ISETP.GE.AND P3, PT, R3, RZ, PT ;  /* 0x000000ff0300720c */ /* 0x000fe20003f66270 */
[----:B--2---:R-:W-:Y:S01]  /*0850*/  VIADD R3, R4, 0xffffffe ;  /* 0x0ffffffe04037836 */ /* 0x004fe20000000000 */
[----:B------:R-:W-:-:S05]  /*0860*/  SHF.R.U32.HI R4, RZ, 0x5, R37 ;  /* 0x00000005ff047819 */ /* 0x000fca0000011625 */
[----:B------:R-:W-:Y:S01]  /*0870*/  @P0 VIADD R2, R2, 0x1 ;  /* 0x0000000102020836 */ /* 0x000fe20000000000 */
[----:B------:R-:W-:Y:S01]  /*0880*/  R2UR UR8, R4 ;  /* 0x00000000040872ca */ /* 0x000fe200000e0000 */
[----:B------:R-:W1:Y:S02]  /*0890*/  F2I.FTZ.U32.TRUNC.NTZ R3, R3 ;  /* 0x0000000300037305 */ /* 0x000e64000021f000 */
[----:B------:R-:W-:Y:S02]  /*08a0*/  IMAD.MOV.U32 R36, RZ, RZ, R2 ;  /* 0x000000ffff247224 */ /* 0x000fe400078e0002 */
[----:B---3--:R-:W-:Y:S02]  /*08b0*/  VIADD R5, R6, 0xffffffe ;  /* 0x0ffffffe06057836 */ /* 0x008fe40000000000 */
[----:B------:R-:W-:Y:S01]  /*08c0*/  @!P3 IMAD.MOV R36, RZ, RZ, -R36 ;  /* 0x000000ffff24b224 */ /* 0x000fe200078e0a24 */
[----:B------:R-:W-:Y:S02]  /*08d0*/  @!P2 LOP3.LUT R36, RZ, R9, RZ, 0x33, !PT ;  /* 0x00000009ff24a212 */ /* 0x000fe400078e33ff */
[----:B------:R-:W-:Y:S01]  /*08e0*/  ISETP.NE.AND P2, PT, R22, RZ, PT ;  /* 0x000000ff1600720c */ /* 0x000fe20003f45270 */
[----:B------:R-:W2:Y:S02]  /*08f0*/  F2I.FTZ.U32.TRUNC.NTZ R5, R5 ;  /* 0x0000000500057305 */ /* 0x000ea4000021f000 */
[----:B------:R-:W-:-:S02]  /*0900*/  IMAD.MOV R2, RZ, RZ, -R36 ;  /* 0x000000ffff027224 */ /* 0x000fc400078e0a24 */
[----:B------:R-:W-:Y:S02]  /*0910*/  IMAD.SHL.U32 R36, R36, 0x40, RZ ;  /* 0x0000004024247824 */ /* 0x000fe400078e00ff */
[----:B------:R-:W-:Y:S01]  /*0920*/  IMAD R2, R9, R2, R12 ;  /* 0x0000000209027224 */ /* 0x000fe200078e020c */
[----:B------:R-:W-:Y:S01]  /*0930*/  SHF.R.U32.HI R9, RZ, 0x5, R37 ;  /* 0x00000005ff097819 */ /* 0x000fe20000011625 */
[----:B-1----:R-:W-:Y:S02]  /*0940*/  IMAD.MOV R11, RZ, RZ, -R3 ;  /* 0x000000ffff0b7224 */ /* 0x002fe400078e0a03 */
[----:B------:R-:W-:Y:S01]  /*0950*/  IMAD.IADD R4, R7, 0x1, R2 ;  /* 0x0000000107047824 */ /* 0x000fe200078e0202 */
[C---:B------:R-:W-:Y:S01]  /*0960*/  LOP3.LUT R7, R37.reuse, 0x3f, RZ, 0xc0, !PT ;  /* 0x0000003f25077812 */ /* 0x040fe200078ec0ff */
[----:B------:R-:W-:Y:S01]  /*0970*/  IMAD.SHL.U32 R2, R37, 0x10, RZ ;  /* 0x0000001025027824 */ /* 0x000fe200078e00ff */
[----:B------:R-:W-:Y:S01]  /*0980*/  SGXT.U32 R9, R9, 0x2 ;  /* 0x000000020909781a */ /* 0x000fe20000000000 */
[----:B------:R-:W-:-:S02]  /*0990*/  IMAD R11, R11, R10, RZ ;  /* 0x0000000a0b0b7224 */ /* 0x000fc400078e02ff */
[----:B--2---:R-:W-:Y:S01]  /*09a0*/  IMAD.MOV R13, RZ, RZ, -R5 ;  /* 0x000000ffff0d7224 */ /* 0x004fe200078e0a05 */
[----:B------:R-:W-:Y:S01]  /*09b0*/  LOP3.LUT R14, R2, 0x70, RZ, 0xc0, !PT ;  /* 0x00000070020e7812 */ /* 0x000fe200078ec0ff */
[----:B------:R-:W-:Y:S01]  /*09c0*/  IMAD.MOV.U32 R2, RZ, RZ, RZ ;  /* 0x000000ffff027224 */ /* 0x000fe200078e00ff */
[----:B------:R-:W-:-:S03]  /*09d0*/  LOP3.LUT R9, R36, R9, RZ, 0xfc, !PT ;  /* 0x0000000924097212 */ /* 0x000fc600078efcff */
[----:B------:R-:W-:Y:S01]  /*09e0*/  IMAD.HI.U32 R3, R3, R11, R2 ;  /* 0x0000000b03037227 */ /* 0x000fe200078e0002 */
[----:B------:R-:W-:Y:S02]  /*09f0*/  IABS R8, R9 ;  /* 0x0000000900087213 */ /* 0x000fe40000000000 */
[C---:B------:R-:W-:Y:S01]  /*0a00*/  LOP3.LUT R16, R9.reuse, 0x8, RZ, 0xfc, !PT ;  /* 0x0000000809107812 */ /* 0x040fe200078efcff */
[----:B------:R-:W-:Y:S01]  /*0a10*/  IMAD R2, R4, 0x40, R7 ;  /* 0x0000004004027824 */ /* 0x000fe200078e0207 */
[----:B------:R-:W-:Y:S01]  /*0a20*/  LOP3.LUT R18, R9, 0xc, RZ, 0xfc, !PT ;  /* 0x0000000c09127812 */ /* 0x000fe200078efcff */
[----:B------:R-:W-:Y:S01]  /*0a30*/  IMAD R14, R7, 0x80, R14 ;  /* 0x00000080070e7824 */ /* 0x000fe200078e020e */
[----:B------:R-:W-:Y:S01]  /*0a40*/  LOP3.LUT R29, R9, 0x3c, RZ, 0xfc, !PT ;  /* 0x0000003c091d7812 */ /* 0x000fe200078efcff */
[----:B------:R-:W-:Y:S01]  /*0a50*/  IMAD R7, R13, R0, RZ ;  /* 0x000000000d077224 */ /* 0x000fe200078e02ff */
[----:B------:R-:W-:Y:S01]  /*0a60*/  IABS R6, R2 ;  /* 0x0000000200067213 */ /* 0x000fe20000000000 */
[----:B------:R-:W-:Y:S01]  /*0a70*/  IMAD.MOV.U32 R4, RZ, RZ, RZ ;  /* 0x000000ffff047224 */ /* 0x000fe200078e00ff */
[----:B------:R-:W-:-:S02]  /*0a80*/  IABS R13, R16 ;  /* 0x00000010000d7213 */ /* 0x000fc40000000000 */
[----:B------:R-:W-:Y:S01]  /*0a90*/  IABS R15, R18 ;  /* 0x00000012000f7213 */ /* 0x000fe20000000000 */
[----:B------:R-:W-:Y:S01]  /*0aa0*/  IMAD.HI.U32 R3, R3, R6, RZ ;  /* 0x0000000603037227 */ /* 0x000fe200078e00ff */
[----:B------:R-:W-:Y:S02]  /*0ab0*/  IABS R35, R29 ;  /* 0x0000001d00237213 */ /* 0x000fe40000000000 */
[C---:B------:R-:W-:Y:S01]  /*0ac0*/  LOP3.LUT R20, R9.reuse, 0x10, RZ, 0xfc, !PT ;  /* 0x0000001009147812 */ /* 0x040fe200078efcff */
[----:B------:R-:W-:Y:S01]  /*0ad0*/  IMAD.MOV R3, RZ, RZ, -R3 ;  /* 0x000000ffff037224 */ /* 0x000fe200078e0a03 */
[----:B------:R-:W-:Y:S01]  /*0ae0*/  LOP3.LUT R24, R9, 0x14, RZ, 0xfc, !PT ;  /* 0x0000001409187812 */ /* 0x000fe200078efcff */
[----:B------:R-:W-:Y:S01]  /*0af0*/  IMAD.HI.U32 R4, R5, R7, R4 ;  /* 0x0000000705047227 */ /* 0x000fe200078e0004 */
[----:B------:R-:W-:Y:S02]  /*0b00*/  IABS R17, R20 ;  /* 0x0000001400117213 */ /* 0x000fe40000000000 */
[C---:B------:R-:W-:Y:S01]  /*0b10*/  LOP3.LUT R26, R9.reuse, 0x18, RZ, 0xfc, !PT ;  /* 0x00000018091a7812 */ /* 0x040fe200078efcff */
[----:B------:R-:W-:Y:S01]  /*0b20*/  IMAD R3, R10, R3, R6 ;  /* 0x000000030a037224 */ /* 0x000fe200078e0206 */
[----:B------:R-:W-:Y:S01]  /*0b30*/  IABS R19, R24 ;  /* 0x0000001800137213 */ /* 0x000fe20000000000 */
[----:B------:R-:W-:Y:S01]  /*0b40*/  IMAD.MOV.U32 R7, RZ, RZ, R8 ;  /* 0x000000ffff077224 */ /* 0x000fe200078e0008 */
[----:B------:R-:W-:-:S02]  /*0b50*/  LOP3.LUT R8, R9, 0x4, RZ, 0xfc, !PT ;  /* 0x0000000409087812 */ /* 0x000fc400078efcff */
[----:B------:R-:W-:Y:S01]  /*0b60*/  ISETP.GT.U32.AND P0, PT, R10, R3, PT ;  /* 0x000000030a00720c */ /* 0x000fe20003f04070 */
[----:B------:R-:W-:Y:S01]  /*0b70*/  IMAD.HI.U32 R5, R4, R7, RZ ;  /* 0x0000000704057227 */ /* 0x000fe200078e00ff */
[----:B------:R-:W-:Y:S02]  /*0b80*/  IABS R11, R8 ;  /* 0x00000008000b7213 */ /* 0x000fe40000000000 */
[----:B------:R-:W-:Y:S01]  /*0b90*/  ISETP.GE.AND P4, PT, R8, RZ, PT ;  /* 0x000000ff0800720c */ /* 0x000fe20003f86270 */
[----:B------:R-:W-:Y:S01]  /*0ba0*/  IMAD.MOV R5, RZ, RZ, -R5 ;  /* 0x000000ffff057224 */ /* 0x000fe200078e0a05 */
[----:B------:R-:W-:Y:S01]  /*0bb0*/  IABS R21, R26 ;  /* 0x0000001a00157213 */ /* 0x000fe20000000000 */
[----:B------:R-:W-:Y:S01]  /*0bc0*/  IMAD.HI.U32 R6, R4, R11, RZ ;  /* 0x0000000b04067227 */ /* 0x000fe200078e00ff */
[C---:B------:R-:W-:Y:S02]  /*0bd0*/  LOP3.LUT R28, R9.reuse, 0x20, RZ, 0xfc, !PT ;  /* 0x00000020091c7812 */ /* 0x040fe400078efcff */
[----:B------:R-:W-:Y:S01]  /*0be0*/  LOP3.LUT R34, R9, 0x24, RZ, 0xfc, !PT ;  /* 0x0000002409227812 */ /* 0x000fe200078efcff */
[----:B------:R-:W-:Y:S01]  /*0bf0*/  IMAD R5, R0, R5, R7 ;  /* 0x0000000500057224 */ /* 0x000fe200078e0207 */
[----:B------:R-:W-:Y:S01]  /*0c00*/  IABS R25, R28 ;  /* 0x0000001c00197213 */ /* 0x000fe20000000000 */
[----:B------:R-:W-:Y:S01]  /*0c10*/  IMAD.HI.U32 R7, R4, R13, RZ ;  /* 0x0000000d04077227 */ /* 0x000fe200078e00ff */
[----:B------:R-:W-:-:S02]  /*0c20*/  IABS R27, R34 ;  /* 0x00000022001b7213 */ /* 0x000fc40000000000 */
[----:B------:R-:W-:Y:S01]  /*0c30*/  ISETP.GT.U32.AND P5, PT, R0, R5, PT ;  /* 0x000000050000720c */ /* 0x000fe20003fa4070 */
[----:B------:R-:W-:Y:S01]  /*0c40*/  IMAD.HI.U32 R8, R4, R15, RZ ;  /* 0x0000000f04087227 */ /* 0x000fe200078e00ff */
[C---:B------:R-:W-:Y:S02]  /*0c50*/  LOP3.LUT R38, R9.reuse, 0x28, RZ, 0xfc, !PT ;  /* 0x0000002809267812 */ /* 0x040fe400078efcff */
[C---:B------:R-:W-:Y:S01]  /*0c60*/  LOP3.LUT R40, R9.reuse, 0x2c, RZ, 0xfc, !PT ;  /* 0x0000002c09287812 */ /* 0x040fe200078efcff */
[----:B------:R-:W-:Y:S01]  /*0c70*/  IMAD.MOV R6, RZ, RZ, -R6 ;  /* 0x000000ffff067224 */ /* 0x000fe200078e0a06 */
[----:B------:R-:W-:Y:S01]  /*0c80*/  LOP3.LUT R41, R9, 0x30, RZ, 0xfc, !PT ;  /* 0x0000003009297812 */ /* 0x000fe200078efcff */
[----:B------:R-:W-:Y:S01]  /*0c90*/  IMAD.MOV R12, RZ, RZ, -R7 ;  /* 0x000000ffff0c7224 */ /* 0x000fe200078e0a07 */
[----:B------:R-:W-:Y:S01]  /*0ca0*/  IABS R31, R40 ;  /* 0x00000028001f7213 */ /* 0x000fe20000000000 */
[----:B------:R-:W-:Y:S01]  /*0cb0*/  @!P0 IMAD.IADD R3, R3, 0x1, -R10 ;  /* 0x0000000103038824 */ /* 0x000fe200078e0a0a */
[----:B------:R-:W-:Y:S01]  /*0cc0*/  ISETP.GE.AND P0, PT, R2, RZ, PT ;  /* 0x000000ff0200720c */ /* 0x000fe20003f06270 */
[----:B------:R-:W-:Y:S01]  /*0cd0*/  IMAD.MOV R8, RZ, RZ, -R8 ;  /* 0x000000ffff087224 */ /* 0x000fe200078e0a08 */
[----:B------:R-:W-:Y:S01]  /*0ce0*/  LOP3.LUT R42, R9, 0x34, RZ, 0xfc, !PT ;  /* 0x00000034092a7812 */ /* 0x000fe200078efcff */
[----:B------:R-:W-:Y:S01]  /*0cf0*/  IMAD R7, R0, R6, R11 ;  /* 0x0000000600077224 */ /* 0x000fe200078e020b */
[----:B------:R-:W-:Y:S01]  /*0d00*/  ISETP.GT.U32.AND P3, PT, R10, R3, PT ;  /* 0x000000030a00720c */ /* 0x000fe20003f64070 */
[C---:B------:R-:W-:Y:S01]  /*0d10*/  IMAD R11, R0.reuse, R12, R13 ;  /* 0x0000000c000b7224 */ /* 0x040fe200078e020d */
[----:B------:R-:W-:Y:S01]  /*0d20*/  IABS R33, R41 ;  /* 0x0000002900217213 */ /* 0x000fe20000000000 */
[----:B------:R-:W-:Y:S01]  /*0d30*/  IMAD R13, R0, R8, R15 ;  /* 0x00000008000d7224 */ /* 0x000fe200078e020f */
[----:B------:R-:W-:Y:S01]  /*0d40*/  LEA.HI R14, R71, R14, RZ, 0x1c ;  /* 0x0000000e470e7211 */ /* 0x000fe200078fe0ff */
[----:B------:R-:W-:-:S04]  /*0d50*/  IMAD.HI.U32 R8, R4, R35, RZ ;  /* 0x0000002304087227 */ /* 0x000fc800078e00ff */
[----:B------:R-:W-:Y:S02]  /*0d60*/  IMAD.MOV R8, RZ, RZ, -R8 ;  /* 0x000000ffff087224 */ /* 0x000fe400078e0a08 */
[----:B------:R-:W-:Y:S01]  /*0d70*/  @!P5 IMAD.IADD R5, R5, 0x1, -R0 ;  /* 0x000000010505d824 */ /* 0x000fe200078e0a00 */
[C---:B------:R-:W-:Y:S01]  /*0d80*/  ISETP.GT.U32.AND P5, PT, R0.reuse, R11, PT ;  /* 0x0000000b0000720c */ /* 0x040fe20003fa4070 */
[C---:B------:R-:W-:Y:S02]  /*0d90*/  IMAD R35, R0.reuse, R8, R35 ;  /* 0x0000000800237224 */ /* 0x040fe400078e0223 */
[----:B------:R-:W-:Y:S01]  /*0da0*/  @!P3 IMAD.IADD R3, R3, 0x1, -R10 ;  /* 0x000000010303b824 */ /* 0x000fe200078e0a0a */
[----:B------:R-:W-:Y:S01]  /*0db0*/  ISETP.GT.U32.AND P6, PT, R0, R5, PT ;  /* 0x000000050000720c */ /* 0x000fe20003fc4070 */
[----:B------:R-:W-:Y:S01]  /*0dc0*/  IMAD.HI.U32 R6, R4, R17, RZ ;  /* 0x0000001104067227 */ /* 0x000fe200078e00ff */
[----:B------:R-:W-:Y:S02]  /*0dd0*/  ISETP.GT.U32.AND P3, PT, R0, R35, PT ;  /* 0x000000230000720c */ /* 0x000fe40003f64070 */
[----:B------:R-:W-:Y:S01]  /*0de0*/  LOP3.LUT R10, R9, 0x1c, RZ, 0xfc, !PT ;  /* 0x0000001c090a7812 */ /* 0x000fe200078efcff */
[----:B------:R-:W-:-:S02]  /*0df0*/  IMAD.MOV R6, RZ, RZ, -R6 ;  /* 0x000000ffff067224 */ /* 0x000fc400078e0a06 */
[----:B------:R-:W-:-:S04]  /*0e00*/  IMAD.HI.U32 R8, R4, R21, RZ ;  /* 0x0000001504087227 */ /* 0x000fc800078e00ff */
[C---:B------:R-:W-:Y:S02]  /*0e10*/  IMAD R15, R0.reuse, R6, R17 ;  /* 0x00000006000f7224 */ /* 0x040fe400078e0211 */
[--C-:B------:R-:W-:Y:S02]  /*0e20*/  @!P6 IMAD.IADD R5, R5, 0x1, -R0.reuse ;  /* 0x000000010505e824 */ /* 0x100fe400078e0a00 */
[----:B------:R-:W-:Y:S01]  /*0e30*/  @!P3 IMAD.IADD R35, R35, 0x1, -R0 ;  /* 0x000000012323b824 */ /* 0x000fe200078e0a00 */
[----:B------:R-:W-:Y:S01]  /*0e40*/  ISETP.GT.U32.AND P3, PT, R0, R15, PT ;  /* 0x0000000f0000720c */ /* 0x000fe20003f64070 */
[----:B------:R-:W-:-:S03]  /*0e50*/  IMAD.HI.U32 R6, R4, R19, RZ ;  /* 0x0000001304067227 */ /* 0x000fc600078e00ff */
[C---:B------:R-:W-:Y:S01]  /*0e60*/  ISETP.GT.U32.AND P6, PT, R0.reuse, R35, PT ;  /* 0x000000230000720c */ /* 0x040fe20003fc4070 */
[----:B------:R-:W-:Y:S02]  /*0e70*/  IMAD.MOV R6, RZ, RZ, -R6 ;  /* 0x000000ffff067224 */ /* 0x000fe400078e0a06 */
[----:B------:R-:W-:Y:S02]  /*0e80*/  IMAD.MOV R8, RZ, RZ, -R8 ;  /* 0x000000ffff087224 */ /* 0x000fe400078e0a08 */
[C---:B------:R-:W-:Y:S02]  /*0e90*/  IMAD R17, R0.reuse, R6, R19 ;  /* 0x0000000600117224 */ /* 0x040fe400078e0213 */
[----:B------:R-:W-:Y:S01]  /*0ea0*/  IMAD R19, R0, R8, R21 ;  /* 0x0000000800137224 */ /* 0x000fe200078e0215 */
[----:B------:R-:W-:Y:S01]  /*0eb0*/  IABS R21, R10 ;  /* 0x0000000a00157213 */ /* 0x000fe20000000000 */
[----:B------:R-:W-:Y:S01]  /*0ec0*/  @!P3 IMAD.IADD R15, R15, 0x1, -R0 ;  /* 0x000000010f0fb824 */ /* 0x000fe200078e0a00 */
[----:B------:R-:W-:Y:S01]  /*0ed0*/  LOP3.LUT R8, R9, 0x38, RZ, 0xfc, !PT ;  /* 0x0000003809087812 */ /* 0x000fe200078efcff */
[----:B------:R-:W-:-:S02]  /*0ee0*/  IMAD.MOV.U32 R32, RZ, RZ, R3 ;  /* 0x000000ffff207224 */ /* 0x000fc400078e0003 */
[----:B------:R-:W-:Y:S01]  /*0ef0*/  @!P6 IMAD.IADD R35, R35, 0x1, -R0 ;  /* 0x000000012323e824 */ /* 0x000fe200078e0a00 */
[----:B------:R-:W-:Y:S01]  /*0f00*/  ISETP.GT.U32.AND P6, PT, R0, R15, PT ;  /* 0x0000000f0000720c */ /* 0x000fe20003fc4070 */
[----:B------:R-:W-:Y:S01]  /*0f10*/  IMAD.HI.U32 R3, R4, R21, RZ ;  /* 0x0000001504037227 */ /* 0x000fe200078e00ff */
[----:B------:R-:W-:-:S03]  /*0f20*/  IABS R39, R8 ;  /* 0x0000000800277213 */ /* 0x000fc60000000000 */
[----:B------:R-:W-:Y:S01]  /*0f30*/  @!P0 IMAD.MOV R32, RZ, RZ, -R32 ;  /* 0x000000ffff208224 */ /* 0x000fe200078e0a20 */
[----:B------:R-:W-:Y:S01]  /*0f40*/  ISETP.GT.U32.AND P0, PT, R0, R7, PT ;  /* 0x000000070000720c */ /* 0x000fe20003f04070 */
[----:B------:R-:W-:Y:S01]  /*0f50*/  IMAD.MOV R6, RZ, RZ, -R3 ;  /* 0x000000ffff067224 */ /* 0x000fe200078e0a03 */
[----:B------:R-:W-:Y:S01]  /*0f60*/  @!P2 LOP3.LUT R32, RZ, R22, RZ, 0x33, !PT ;  /* 0x00000016ff20a212 */ /* 0x000fe200078e33ff */
[----:B------:R-:W-:Y:S01]  /*0f70*/  IMAD.HI.U32 R3, R4, R25, RZ ;  /* 0x0000001904037227 */ /* 0x000fe200078e00ff */
[----:B------:R-:W-:-:S03]  /*0f80*/  ISETP.GT.U32.AND P2, PT, R0, R13, PT ;  /* 0x0000000d0000720c */ /* 0x000fc60003f44070 */
[C---:B------:R-:W-:Y:S02]  /*0f90*/  IMAD R21, R0.reuse, R6, R21 ;  /* 0x0000000600157224 */ /* 0x040fe400078e0215 */
[--C-:B------:R-:W-:Y:S02]  /*0fa0*/  @!P6 IMAD.IADD R15, R15, 0x1, -R0.reuse ;  /* 0x000000010f0fe824 */ /* 0x100fe400078e0a00 */
[----:B------:R-:W-:Y:S01]  /*0fb0*/  IMAD.MOV R3, RZ, RZ, -R3 ;  /* 0x000000ffff037224 */ /* 0x000fe200078e0a03 */
[C---:B------:R-:W-:Y:S01]  /*0fc0*/  ISETP.GT.U32.AND P6, PT, R0.reuse, R21, PT ;  /* 0x000000150000720c */ /* 0x040fe20003fc4070 */
[--C-:B------:R-:W-:Y:S01]  /*0fd0*/  @!P0 IMAD.IADD R7, R7, 0x1, -R0.reuse ;  /* 0x0000000107078824 */ /* 0x100fe200078e0a00 */
[----:B------:R-:W-:Y:S01]  /*0fe0*/  ISETP.GE.AND P0, PT, R9, RZ, PT ;  /* 0x000000ff0900720c */ /* 0x000fe20003f06270 */
[----:B------:R-:W-:Y:S01]  /*0ff0*/  @!P5 IMAD.IADD R11, R11, 0x1, -R0 ;  /* 0x000000010b0bd824 */ /* 0x000fe200078e0a00 */
[----:B------:R-:W-:Y:S01]  /*1000*/  IABS R9, R42 ;  /* 0x0000002a00097213 */ /* 0x000fe20000000000 */
[C---:B------:R-:W-:Y:S01]  /*1010*/  IMAD R25, R0.reuse, R3, R25 ;  /* 0x0000000300197224 */ /* 0x040fe200078e0219 */
[----:B------:R-:W-:Y:S01]  /*1020*/  ISETP.GT.U32.AND P5, PT, R0, R7, PT ;  /* 0x000000070000720c */ /* 0x000fe20003fa4070 */
[----:B------:R-:W-:-:S02]  /*1030*/  IMAD.MOV.U32 R12, RZ, RZ, R5 ;  /* 0x000000ffff0c7224 */ /* 0x000fc400078e0005 */
[----:B------:R-:W-:-:S04]  /*1040*/  IMAD.HI.U32 R5, R4, R27, RZ ;  /* 0x0000001b04057227 */ /* 0x000fc800078e00ff */
[--C-:B------:R-:W-:Y:S01]  /*1050*/  @!P6 IMAD.IADD R21, R21, 0x1, -R0.reuse ;  /* 0x000000011515e824 */ /* 0x100fe200078e0a00 */
[C---:B------:R-:W-:Y:S01]  /*1060*/  ISETP.GT.U32.AND P6, PT, R0.reuse, R25, PT ;  /* 0x000000190000720c */ /* 0x040fe20003fc4070 */
[----:B------:R-:W-:Y:S02]  /*1070*/  IMAD.MOV R5, RZ, RZ, -R5 ;  /* 0x000000ffff057224 */ /* 0x000fe400078e0a05 */
[--C-:B------:R-:W-:Y:S01]  /*1080*/  @!P2 IMAD.IADD R13, R13, 0x1, -R0.reuse ;  /* 0x000000010d0da824 */ /* 0x100fe200078e0a00 */
[C---:B------:R-:W-:Y:S01]  /*1090*/  ISETP.GT.U32.AND P2, PT, R0.reuse, R11, PT ;  /* 0x0000000b0000720c */ /* 0x040fe20003f44070 */
[----:B------:R-:W-:Y:S01]  /*10a0*/  @!P5 IMAD.IADD R7, R7, 0x1, -R0 ;  /* 0x000000010707d824 */ /* 0x000fe200078e0a00 */
[C---:B------:R-:W-:Y:S01]  /*10b0*/  ISETP.GT.U32.AND P5, PT, R0.reuse, R19, PT ;  /* 0x000000130000720c */ /* 0x040fe20003fa4070 */
[----:B------:R-:W-:Y:S01]  /*10c0*/  @!P0 IMAD.MOV R12, RZ, RZ, -R12 ;  /* 0x000000ffff0c8224 */ /* 0x000fe200078e0a0c */
[C---:B------:R-:W-:Y:S01]  /*10d0*/  ISETP.GT.U32.AND P0, PT, R0.reuse, R17, PT ;  /* 0x000000110000720c */ /* 0x040fe20003f04070 */
[C---:B------:R-:W-:Y:S01]  /*10e0*/  IMAD R27, R0.reuse, R5, R27 ;  /* 0x00000005001b7224 */ /* 0x040fe200078e021b */
[----:B------:R-:W-:Y:S01]  /*10f0*/  ISETP.GT.U32.AND P3, PT, R0, R13, PT ;  /* 0x0000000d0000720c */ /* 0x000fe20003f64070 */
[----:B------:R-:W-:-:S04]  /*1100*/  IMAD.HI.U32 R5, R4, R31, RZ ;  /* 0x0000001f04057227 */ /* 0x000fc800078e00ff */
[--C-:B------:R-:W-:Y:S01]  /*1110*/  @!P6 IMAD.IADD R25, R25, 0x1, -R0.reuse ;  /* 0x000000011919e824 */ /* 0x100fe200078e0a00 */
[----:B------:R-:W-:Y:S01]  /*1120*/  ISETP.GT.U32.AND P6, PT, R0, R27, PT ;  /* 0x0000001b0000720c */ /* 0x000fe20003fc4070 */
[--C-:B------:R-:W-:Y:S01]  /*1130*/  @!P2 IMAD.IADD R11, R11, 0x1, -R0.reuse ;  /* 0x000000010b0ba824 */ /* 0x100fe200078e0a00 */
[----:B------:R-:W-:Y:S01]  /*1140*/  ISETP.GE.AND P2, PT, R16, RZ, PT ;  /* 0x000000ff1000720c */ /* 0x000fe20003f46270 */
[--C-:B------:R-:W-:Y:S01]  /*1150*/  @!P5 IMAD.IADD R19, R19, 0x1, -R0.reuse ;  /* 0x000000011313d824 */ /* 0x100fe200078e0a00 */
[----:B------:R-:W-:Y:S01]  /*1160*/  ISETP.GE.AND P5, PT, R29, RZ, PT ;  /* 0x000000ff1d00720c */ /* 0x000fe20003fa6270 */
[--C-:B------:R-:W-:Y:S01]  /*1170*/  @!P0 IMAD.IADD R17, R17, 0x1, -R0.reuse ;  /* 0x0000000111118824 */ /* 0x100fe200078e0a00 */
[----:B------:R-:W-:Y:S01]  /*1180*/  IABS R29, R38 ;  /* 0x00000026001d7213 */ /* 0x000fe20000000000 */
[----:B------:R-:W-:Y:S01]  /*1190*/  @!P3 IMAD.IADD R13, R13, 0x1, -R0 ;  /* 0x000000010d0db824 */ /* 0x000fe200078e0a00 */
[----:B------:R-:W-:Y:S01]  /*11a0*/  ISETP.GE.AND P3, PT, R18, RZ, PT ;  /* 0x000000ff1200720c */ /* 0x000fe20003f66270 */
[----:B------:R-:W-:Y:S01]  /*11b0*/  IMAD.MOV.U32 R30, RZ, RZ, R35 ;  /* 0x000000ffff1e7224 */ /* 0x000fe200078e0023 */
[----:B------:R-:W-:Y:S01]  /*11c0*/  ISETP.GE.AND P0, PT, R20, RZ, PT ;  /* 0x000000ff1400720c */ /* 0x000fe20003f06270 */
[----:B------:R-:W-:-:S04]  /*11d0*/  IMAD.HI.U32 R3, R4, R29, RZ ;  /* 0x0000001d04037227 */ /* 0x000fc800078e00ff */
[----:B------:R-:W-:Y:S01]  /*11e0*/  @!P6 IMAD.IADD R27, R27, 0x1, -R0 ;  /* 0x000000011b1be824 */ /* 0x000fe200078e0a00 */
[C---:B------:R-:W-:Y:S01]  /*11f0*/  ISETP.GT.U32.AND P6, PT, R0.reuse, R17, PT ;  /* 0x000000110000720c */ /* 0x040fe20003fc4070 */
[----:B------:R-:W-:Y:S02]  /*1200*/  IMAD.MOV R3, RZ, RZ, -R3 ;  /* 0x000000ffff037224 */ /* 0x000fe400078e0a03 */
[----:B------:R-:W-:Y:S02]  /*1210*/  IMAD.MOV R5, RZ, RZ, -R5 ;  /* 0x000000ffff057224 */ /* 0x000fe400078e0a05 */
[----:B------:R-:W-:Y:S02]  /*1220*/  IMAD.MOV.U32 R18, RZ, RZ, R11 ;  /* 0x000000ffff127224 */ /* 0x000fe400078e000b */
[----:B------:R-:W-:Y:S01]  /*1230*/  @!P5 IMAD.MOV R30, RZ, RZ, -R30 ;  /* 0x000000ffff1ed224 */ /* 0x000fe200078e0a1e */
[----:B------:R-:W-:Y:S01]  /*1240*/  ISETP.GT.U32.AND P5, PT, R0, R19, PT ;  /* 0x000000130000720c */ /* 0x000fe20003fa4070 */
[----:B------:R-:W-:-:S04]  /*1250*/  IMAD.HI.U32 R6, R4, R33, RZ ;  /* 0x0000002104067227 */ /* 0x000fc800078e00ff */
[C---:B------:R-:W-:Y:S02]  /*1260*/  IMAD R29, R0.reuse, R3, R29 ;  /* 0x00000003001d7224 */ /* 0x040fe400078e021d */
[C---:B------:R-:W-:Y:S02]  /*1270*/  IMAD R31, R0.reuse, R5, R31 ;  /* 0x00000005001f7224 */ /* 0x040fe400078e021f */
[----:B------:R-:W-:Y:S02]  /*1280*/  IMAD.MOV.U32 R16, RZ, RZ, R7 ;  /* 0x000000ffff107224 */ /* 0x000fe400078e0007 */
[----:B------:R-:W-:Y:S02]  /*1290*/  IMAD.MOV.U32 R20, RZ, RZ, R13 ;  /* 0x000000ffff147224 */ /* 0x000fe400078e000d */
[----:B------:R-:W-:Y:S01]  /*12a0*/  @!P2 IMAD.MOV R18, RZ, RZ, -R18 ;  /* 0x000000ffff12a224 */ /* 0x000fe200078e0a12 */
[----:B------:R-:W-:Y:S01]  /*12b0*/  ISETP.GT.U32.AND P2, PT, R0, R21, PT ;  /* 0x000000150000720c */ /* 0x000fe20003f44070 */
[----:B------:R-:W-:-:S02]  /*12c0*/  IMAD.MOV.U32 R22, RZ, RZ, R15 ;  /* 0x000000ffff167224 */ /* 0x000fc400078e000f */
[----:B------:R-:W-:-:S04]  /*12d0*/  IMAD.HI.U32 R3, R4, R9, RZ ;  /* 0x0000000904037227 */ /* 0x000fc800078e00ff */
[----:B------:R-:W-:Y:S02]  /*12e0*/  IMAD.MOV R6, RZ, RZ, -R6 ;  /* 0x000000ffff067224 */ /* 0x000fe400078e0a06 */
[----:B------:R-:W-:Y:S01]  /*12f0*/  @!P4 IMAD.MOV R16, RZ, RZ, -R16 ;  /* 0x000000ffff10c224 */ /* 0x000fe200078e0a10 */
[C---:B------:R-:W-:Y:S01]  /*1300*/  ISETP.GT.U32.AND P4, PT, R0.reuse, R27, PT ;  /* 0x0000001b0000720c */ /* 0x040fe20003f84070 */
[----:B------:R-:W-:Y:S01]  /*1310*/  @!P3 IMAD.MOV R20, RZ, RZ, -R20 ;  /* 0x000000ffff14b224 */ /* 0x000fe200078e0a14 */
[C---:B------:R-:W-:Y:S01]  /*1320*/  ISETP.GT.U32.AND P3, PT, R0.reuse, R25, PT ;  /* 0x000000190000720c */ /* 0x040fe20003f64070 */
[----:B------:R-:W-:Y:S01]  /*1330*/  @!P0 IMAD.MOV R22, RZ, RZ, -R22 ;  /* 0x000000ffff168224 */ /* 0x000fe200078e0a16 */
[C---:B------:R-:W-:Y:S01]  /*1340*/  ISETP.GT.U32.AND P0, PT, R0.reuse, R29, PT ;  /* 0x0000001d0000720c */ /* 0x040fe20003f04070 */
[----:B------:R-:W-:Y:S01]  /*1350*/  @!P6 IMAD.IADD R17, R17, 0x1, -R0 ;  /* 0x000000011111e824 */ /* 0x000fe200078e0a00 */
[----:B------:R-:W-:Y:S01]  /*1360*/  ISETP.GT.U32.AND P6, PT, R0, R31, PT ;  /* 0x0000001f0000720c */ /* 0x000fe20003fc4070 */
[----:B------:R-:W-:-:S04]  /*1370*/  IMAD.HI.U32 R4, R4, R39, RZ ;  /* 0x0000002704047227 */ /* 0x000fc800078e00ff */
[----:B------:R-:W-:Y:S02]  /*1380*/  IMAD.MOV R3, RZ, RZ, -R3 ;  /* 0x000000ffff037224 */ /* 0x000fe400078e0a03 */
[C---:B------:R-:W-:Y:S01]  /*1390*/  IMAD R33, R0.reuse, R6, R33 ;  /* 0x0000000600217224 */ /* 0x040fe200078e0221 */
[----:B------:R-:W-:Y:S01]  /*13a0*/  LOP3.LUT R6, R37, 0x1f, RZ, 0xc0, !PT ;  /* 0x0000001f25067812 */ /* 0x000fe200078ec0ff */
[----:B------:R-:W-:Y:S02]  /*13b0*/  IMAD.MOV R4, RZ, RZ, -R4 ;  /* 0x000000ffff047224 */ /* 0x000fe400078e0a04 */
[C---:B------:R-:W-:Y:S01]  /*13c0*/  IMAD R35, R0.reuse, R3, R9 ;  /* 0x0000000300237224 */ /* 0x040fe200078e0209 */
[----:B------:R-:W-:Y:S01]  /*13d0*/  SHF.R.U32.HI R3, RZ, 0x6, R37 ;  /* 0x00000006ff037819 */ /* 0x000fe20000011625 */
[--C-:B------:R-:W-:Y:S01]  /*13e0*/  @!P5 IMAD.IADD R19, R19, 0x1, -R0.reuse ;  /* 0x000000011313d824 */ /* 0x100fe200078e0a00 */
[C---:B------:R-:W-:Y:S01]  /*13f0*/  ISETP.GT.U32.AND P5, PT, R0.reuse, R33, PT ;  /* 0x000000210000720c */ /* 0x040fe20003fa4070 */
[C---:B------:R-:W-:Y:S01]  /*1400*/  IMAD R39, R0.reuse, R4, R39 ;  /* 0x0000000400277224 */ /* 0x040fe200078e0227 */
[----:B------:R-:W-:Y:S01]  /*1410*/  SGXT.U32 R3, R3, 0x1 ;  /* 0x000000010303781a */ /* 0x000fe20000000000 */
[--C-:B------:R-:W-:Y:S01]  /*1420*/  @!P2 IMAD.IADD R21, R21, 0x1, -R0.reuse ;  /* 0x000000011515a824 */ /* 0x100fe200078e0a00 */
[----:B------:R-:W-:Y:S01]  /*1430*/  ISETP.GT.U32.AND P2, PT, R0, R35, PT ;  /* 0x000000230000720c */ /* 0x000fe20003f44070 */
[--C-:B------:R-:W-:Y:S01]  /*1440*/  @!P3 IMAD.IADD R25, R25, 0x1, -R0.reuse ;  /* 0x000000011919b824 */ /* 0x100fe200078e0a00 */
[----:B------:R-:W-:Y:S01]  /*1450*/  ISETP.GE.AND P3, PT, R24, RZ, PT ;  /* 0x000000ff1800720c */ /* 0x000fe20003f66270 */
[--C-:B------:R-:W-:Y:S01]  /*1460*/  @!P4 IMAD.IADD R27, R27, 0x1, -R0.reuse ;  /* 0x000000011b1bc824 */ /* 0x100fe200078e0a00 */
[----:B------:R-:W-:Y:S01]  /*1470*/  ISETP.GT.U32.AND P4, PT, R0, R39, PT ;  /* 0x000000270000720c */ /* 0x000fe20003f84070 */
[--C-:B------:R-:W-:Y:S01]  /*1480*/  @!P0 IMAD.IADD R29, R29, 0x1, -R0.reuse ;  /* 0x000000011d1d8824 */ /* 0x100fe200078e0a00 */
[----:B------:R-:W-:Y:S01]  /*1490*/  ISETP.GE.AND P0, PT, R26, RZ, PT ;  /* 0x000000ff1a00720c */ /* 0x000fe20003f06270 */
[--C-:B------:R-:W-:Y:S01]  /*14a0*/  @!P6 IMAD.IADD R31, R31, 0x1, -R0.reuse ;  /* 0x000000011f1fe824 */ /* 0x100fe200078e0a00 */
[----:B------:R-:W-:Y:S01]  /*14b0*/  ISETP.GE.AND P6, PT, R10, RZ, PT ;  /* 0x000000ff0a00720c */ /* 0x000fe20003fc6270 */
[--C-:B------:R-:W-:Y:S01]  /*14c0*/  @!P5 IMAD.IADD R33, R33, 0x1, -R0.reuse ;  /* 0x000000012121d824 */ /* 0x100fe200078e0a00 */
[----:B------:R-:W-:Y:S01]  /*14d0*/  ISETP.GE.AND P5, PT, R28, RZ, PT ;  /* 0x000000ff1c00720c */ /* 0x000fe20003fa6270 */
[----:B------:R-:W-:Y:S01]  /*14e0*/  IMAD.MOV.U32 R24, RZ, RZ, R17 ;  /* 0x000000ffff187224 */ /* 0x000fe200078e0011 */
[----:B------:R-:W1:Y:S01]  /*14f0*/  LDC R4, c[0x0][0x3a0] ;  /* 0x0000e800ff047b82 */ /* 0x000e620000000800 */
[----:B------:R-:W-:Y:S01]  /*1500*/  @!P2 IMAD.IADD R35, R35, 0x1, -R0 ;  /* 0x000000012323a824 */ /* 0x000fe200078e0a00 */
[----:B------:R-:W-:Y:S01]  /*1510*/  ISETP.GE.AND P2, PT, R34, RZ, PT ;  /* 0x000000ff2200720c */ /* 0x000fe20003f46270 */
[----:B------:R-:W-:Y:S01]  /*1520*/  IMAD.MOV.U32 R26, RZ, RZ, R19 ;  /* 0x000000ffff1a7224 */ /* 0x000fe200078e0013 */
[----:B------:R-:W-:Y:S01]  /*1530*/  LOP3.LUT R69, R3, 0x8, RZ, 0xfc, !PT ;  /* 0x0000000803457812 */ /* 0x000fe200078efcff */
[----:B------:R-:W-:-:S02]  /*1540*/  IMAD.MOV.U32 R28, RZ, RZ, R21 ;  /* 0x000000ffff1c7224 */ /* 0x000fc400078e0015 */
[----:B------:R-:W-:Y:S02]  /*1550*/  IMAD R5, R3, R78, RZ ;  /* 0x0000004e03057224 */ /* 0x000fe400078e02ff */
[----:B------:R-:W-:Y:S01]  /*1560*/  @!P4 IMAD.IADD R39, R39, 0x1, -R0 ;  /* 0x000000012727c824 */ /* 0x000fe200078e0a00 */
[C---:B------:R-:W-:Y:S01]  /*1570*/  ISETP.GT.U32.AND P4, PT, R0.reuse, R33, PT ;  /* 0x000000210000720c */ /* 0x040fe20003f84070 */
[----:B------:R-:W-:Y:S01]  /*1580*/  @!P3 IMAD.MOV R24, RZ, RZ, -R24 ;  /* 0x000000ffff18b224 */ /* 0x000fe200078e0a18 */
[C---:B------:R-:W-:Y:S01]  /*1590*/  ISETP.GT.U32.AND P3, PT, R0.reuse, R29, PT ;  /* 0x0000001d0000720c */ /* 0x040fe20003f64070 */
[----:B------:R-:W-:Y:S01]  /*15a0*/  @!P0 IMAD.MOV R26, RZ, RZ, -R26 ;  /* 0x000000ffff1a8224 */ /* 0x000fe200078e0a1a */
[C---:B------:R-:W-:Y:S01]  /*15b0*/  ISETP.GT.U32.AND P0, PT, R0.reuse, R31, PT ;  /* 0x0000001f0000720c */ /* 0x040fe20003f04070 */
[----:B------:R-:W-:Y:S01]  /*15c0*/  @!P6 IMAD.MOV R28, RZ, RZ, -R28 ;  /* 0x000000ffff1ce224 */ /* 0x000fe200078e0a1c */
[----:B------:R-:W-:Y:S01]  /*15d0*/  ISETP.GT.U32.AND P6, PT, R0, R35, PT ;  /* 0x000000230000720c */ /* 0x000fe20003fc4070 */
[----:B------:R-:W-:-:S02]  /*15e0*/  IMAD R7, R78, 0x2, R5 ;  /* 0x000000024e077824 */ /* 0x000fc400078e0205 */
[----:B------:R-:W-:Y:S01]  /*15f0*/  @!P5 IMAD.MOV R25, RZ, RZ, -R25 ;  /* 0x000000ffff19d224 */ /* 0x000fe200078e0a19 */
[----:B------:R-:W-:Y:S01]  /*1600*/  ISETP.GT.U32.AND P5, PT, R0, R39, PT ;  /* 0x000000270000720c */ /* 0x000fe20003fa4070 */
[----:B------:R-:W-:Y:S02]  /*1610*/  IMAD R9, R78, 0x2, R7 ;  /* 0x000000024e097824 */ /* 0x000fe400078e0207 */
[----:B------:R-:W-:Y:S01]  /*1620*/  @!P2 IMAD.MOV R27, RZ, RZ, -R27 ;  /* 0x000000ffff1ba224 */ /* 0x000fe200078e0a1b */
[----:B------:R-:W-:Y:S01]  /*1630*/  ISETP.GE.AND P2, PT, R38, RZ, PT ;  /* 0x000000ff2600720c */ /* 0x000fe20003f46270 */
[----:B------:R-:W-:Y:S02]  /*1640*/  IMAD R11, R78, 0x2, R9 ;  /* 0x000000024e0b7824 */ /* 0x000fe400078e0209 */
[----:B------:R-:W-:Y:S01]  /*1650*/  @!P3 IMAD.IADD R29, R29, 0x1, -R0 ;  /* 0x000000011d1db824 */ /* 0x000fe200078e0a00 */
[----:B------:R-:W-:Y:S01]  /*1660*/  ISETP.GE.AND P3, PT, R40, RZ, PT ;  /* 0x000000ff2800720c */ /* 0x000fe20003f66270 */
[----:B------:R-:W-:-:S02]  /*1670*/  IMAD R13, R78, 0x2, R11 ;  /* 0x000000024e0d7824 */ /* 0x000fc400078e020b */
[--C-:B------:R-:W-:Y:S01]  /*1680*/  @!P0 IMAD.IADD R31, R31, 0x1, -R0.reuse ;  /* 0x000000011f1f8824 */ /* 0x100fe200078e0a00 */
[----:B------:R-:W-:Y:S01]  /*1690*/  ISETP.GE.AND P0, PT, R41, RZ, PT ;  /* 0x000000ff2900720c */ /* 0x000fe20003f06270 */
[--C-:B------:R-:W-:Y:S01]  /*16a0*/  @!P4 IMAD.IADD R33, R33, 0x1, -R0.reuse ;  /* 0x000000012121c824 */ /* 0x100fe200078e0a00 */
[----:B------:R-:W-:Y:S01]  /*16b0*/  ISETP.GE.AND P4, PT, R42, RZ, PT ;  /* 0x000000ff2a00720c */ /* 0x000fe20003f86270 */
[--C-:B------:R-:W-:Y:S01]  /*16c0*/  @!P6 IMAD.IADD R35, R35, 0x1, -R0.reuse ;  /* 0x000000012323e824 */ /* 0x100fe200078e0a00 */
[----:B------:R-:W-:Y:S01]  /*16d0*/  ISETP.GE.AND P6, PT, R8, RZ, PT ;  /* 0x000000ff0800720c */ /* 0x000fe20003fc6270 */
[C---:B------:R-:W-:Y:S02]  /*16e0*/  IMAD R15, R78.reuse, 0x2, R13 ;  /* 0x000000024e0f7824 */ /* 0x040fe400078e020d */
[----:B------:R-:W-:Y:S01]  /*16f0*/  @!P5 IMAD.IADD R39, R39, 0x1, -R0 ;  /* 0x000000012727d824 */ /* 0x000fe200078e0a00 */
[----:B------:R-:W-:Y:S01]  /*1700*/  ISETP.NE.AND P5, PT, R23, RZ, PT ;  /* 0x000000ff1700720c */ /* 0x000fe20003fa5270 */
[C---:B------:R-:W-:Y:S01]  /*1710*/  IMAD R17, R78.reuse, 0x2, R15 ;  /* 0x000000024e117824 */ /* 0x040fe200078e020f */
[----:B------:R-:W-:Y:S01]  /*1720*/  LOP3.LUT R23, RZ, R23, RZ, 0x33, !PT ;  /* 0x00000017ff177212 */ /* 0x000fe200078e33ff */
[----:B------:R-:W-:Y:S01]  /*1730*/  @!P2 IMAD.MOV R29, RZ, RZ, -R29 ;  /* 0x000000ffff1da224 */ /* 0x000fe200078e0a1d */
[----:B-1----:R-:W-:Y:S01]  /*1740*/  ISETP.GE.AND P2, PT, R3, R4, PT ;  /* 0x000000040300720c */ /* 0x002fe20003f46270 */
[C---:B------:R-:W-:Y:S01]  /*1750*/  IMAD R19, R78.reuse, 0x2, R17 ;  /* 0x000000024e137824 */ /* 0x040fe200078e0211 */
[C---:B------:R-:W-:Y:S01]  /*1760*/  SEL R34, R23.reuse, R12, !P5 ;  /* 0x0000000c17227207 */ /* 0x040fe20006800000 */
[----:B------:R-:W-:Y:S01]  /*1770*/  @!P3 IMAD.MOV R31, RZ, RZ, -R31 ;  /* 0x000000ffff1fb224 */ /* 0x000fe200078e0a1f */
[C---:B------:R-:W-:Y:S01]  /*1780*/  SEL R38, R23.reuse, R16, !P5 ;  /* 0x0000001017267207 */ /* 0x040fe20006800000 */
[----:B------:R-:W-:Y:S01]  /*1790*/  @!P0 IMAD.MOV R33, RZ, RZ, -R33 ;  /* 0x000000ffff218224 */ /* 0x000fe200078e0a21 */
[C---:B------:R-:W-:Y:S01]  /*17a0*/  SEL R42, R23.reuse, R18, !P5 ;  /* 0x00000012172a7207 */ /* 0x040fe20006800000 */
[----:B------:R-:W-:Y:S01]  /*17b0*/  @!P4 IMAD.MOV R35, RZ, RZ, -R35 ;  /* 0x000000ffff23c224 */ /* 0x000fe200078e0a23 */
[C---:B------:R-:W-:Y:S01]  /*17c0*/  SEL R43, R23.reuse, R20, !P5 ;  /* 0x00000014172b7207 */ /* 0x040fe20006800000 */
[----:B------:R-:W-:Y:S01]  /*17d0*/  @!P6 IMAD.MOV R39, RZ, RZ, -R39 ;  /* 0x000000ffff27e224 */ /* 0x000fe200078e0a27 */
[C---:B------:R-:W-:Y:S01]  /*17e0*/  SEL R45, R23.reuse, R22, !P5 ;  /* 0x00000016172d7207 */ /* 0x040fe20006800000 */
[----:B------:R-:W-:Y:S01]  /*17f0*/  IMAD R21, R78, 0x2, R19 ;  /* 0x000000024e157824 */ /* 0x000fe200078e0213 */
[C---:B------:R-:W-:Y:S01]  /*1800*/  SEL R47, R23.reuse, R24, !P5 ;  /* 0x00000018172f7207 */ /* 0x040fe20006800000 */
[----:B------:R-:W-:Y:S01]  /*1810*/  VIADD R10, R4, 0x1f ;  /* 0x0000001f040a7836 */ /* 0x000fe20000000000 */
[C---:B------:R-:W-:Y:S01]  /*1820*/  SEL R49, R23.reuse, R26, !P5 ;  /* 0x0000001a17317207 */ /* 0x040fe20006800000 */
[----:B------:R-:W-:Y:S01]  /*1830*/  IMAD R8, R6, R79, RZ ;  /* 0x0000004f06087224 */ /* 0x000fe200078e02ff */
[C---:B------:R-:W-:Y:S01]  /*1840*/  SEL R51, R23.reuse, R28, !P5 ;  /* 0x0000001c17337207 */ /* 0x040fe20006800000 */
[----:B------:R-:W-:Y:S01]  /*1850*/  IMAD R12, R32, UR4, RZ ;  /* 0x00000004200c7c24 */ /* 0x000fe2000f8e02ff */
[----:B------:R-:W-:Y:S01]  /*1860*/  SEL R53, R23, R25, !P5 ;  /* 0x0000001917357207 */ /* 0x000fe20006800000 */
        /* <DEDUP_REMOVED lines=14> */
[----:B------:R-:W-:Y:S01]  /*1950*/  IMAD R23, R78, 0x2, R21 ;  /* 0x000000024e177824 */ /* 0x000fe200078e0215 */
[----:B------:R-:W-:Y:S01]  /*1960*/  ISETP.GT.AND P0, PT, R10, 0x1f, PT ;  /* 0x0000001f0a00780c */ /* 0x000fe20003f04270 */
[----:B------:R-:W-:Y:S01]  /*1970*/  IMAD R57, R57, UR6, RZ ;  /* 0x0000000639397c24 */ /* 0x000fe2000f8e02ff */
[----:B------:R-:W-:Y:S01]  /*1980*/  LOP3.LUT R25, R3, 0x2, RZ, 0xfc, !PT ;  /* 0x0000000203197812 */ /* 0x000fe200078efcff */
[----:B------:R-:W-:Y:S01]  /*1990*/  IMAD R27, R78, 0x2, R23 ;  /* 0x000000024e1b7824 */ /* 0x000fe200078e0217 */
[----:B------:R-:W-:Y:S01]  /*19a0*/  SEL R40, RZ, 0x4, !P0 ;  /* 0x00000004ff287807 */ /* 0x000fe20004000000 */
[----:B------:R-:W-:Y:S01]  /*19b0*/  IMAD R59, R59, UR6, RZ ;  /* 0x000000063b3b7c24 */ /* 0x000fe2000f8e02ff */
[----:B-----5:R-:W-:Y:S01]  /*19c0*/  LEA R122, P4, R8, UR14, 0x2 ;  /* 0x0000000e087a7c11 */ /* 0x020fe2000f8810ff */
[----:B------:R-:W-:Y:S01]  /*19d0*/  IMAD R29, R78, 0x2, R27 ;  /* 0x000000024e1d7824 */ /* 0x000fe200078e021b */
[----:B------:R-:W-:Y:S01]  /*19e0*/  SEL R0, R40, RZ, !P2 ;  /* 0x000000ff28007207 */ /* 0x000fe20005000000 */
[----:B------:R-:W-:Y:S01]  /*19f0*/  IMAD R61, R61, UR6, RZ ;  /* 0x000000063d3d7c24 */ /* 0x000fe2000f8e02ff */
[-C--:B------:R-:W-:Y:S01]  /*1a00*/  ISETP.GE.AND P0, PT, R25, R4.reuse, PT ;  /* 0x000000041900720c */ /* 0x080fe20003f06270 */
[----:B------:R-:W-:Y:S01]  /*1a10*/  IMAD R35, R78, 0x2, R29 ;  /* 0x000000024e237824 */ /* 0x000fe200078e021d */
[----:B------:R-:W-:Y:S01]  /*1a20*/  LOP3.LUT R31, R3, 0x4, RZ, 0xfc, !PT ;  /* 0x00000004031f7812 */ /* 0x000fe200078efcff */
[----:B------:R-:W-:Y:S01]  /*1a30*/  IMAD R63, R63, UR6, RZ ;  /* 0x000000063f3f7c24 */ /* 0x000fe2000f8e02ff */
[----:B------:R-:W-:Y:S01]  /*1a40*/  LEA.HI.X.SX32 R16, R8, UR15, 0x2, P4 ;  /* 0x0000000f08107c11 */ /* 0x000fe2000a0f16ff */
[----:B------:R-:W-:Y:S01]  /*1a50*/  IMAD R39, R78, 0x2, R35 ;  /* 0x000000024e277824 */ /* 0x000fe200078e0223 */
[----:B------:R-:W-:Y:S01]  /*1a60*/  ISETP.NE.U32.AND P4, PT, R0, RZ, PT ;  /* 0x000000ff0000720c */ /* 0x000fe20003f85070 */
[----:B------:R-:W-:Y:S01]  /*1a70*/  IMAD R65, R65, UR6, RZ ;  /* 0x0000000641417c24 */ /* 0x000fe2000f8e02ff */
[----:B------:R-:W-:Y:S01]  /*1a80*/  SEL R0, R40, RZ, !P0 ;  /* 0x000000ff28007207 */ /* 0x000fe20004000000 */
[----:B------:R-:W-:Y:S01]  /*1a90*/  IMAD R41, R78, 0x2, R39 ;  /* 0x000000024e297824 */ /* 0x000fe200078e0227 */
[----:B------:R-:W-:Y:S01]  /*1aa0*/  ISETP.GE.AND P0, PT, R31, R4, PT ;  /* 0x000000041f00720c */ /* 0x000fe20003f06270 */
[----:B------:R-:W-:Y:S01]  /*1ab0*/  IMAD R67, R67, UR6, RZ ;  /* 0x0000000643437c24 */ /* 0x000fe2000f8e02ff */
[----:B------:R-:W-:Y:S01]  /*1ac0*/  LEA R136, P3, R12, UR12, 0x2 ;  /* 0x0000000c0c887c11 */ /* 0x000fe2000f8610ff */
[----:B------:R-:W-:Y:S01]  /*1ad0*/  USHF.L.U32 UR4, UR8, 0x15, URZ ;  /* 0x0000001508047899 */ /* 0x000fe200080006ff */
[----:B------:R-:W-:-:S02]  /*1ae0*/  SEL R20, R40, RZ, !P0 ;  /* 0x000000ff28147207 */ /* 0x000fc40004000000 */
[----:B------:R-:W-:Y:S01]  /*1af0*/  LEA.HI.X.SX32 R18, R12, UR13, 0x2, P3 ;  /* 0x0000000d0c127c11 */ /* 0x000fe200098f16ff */
[----:B------:R-:W-:Y:S01]  /*1b00*/  ULOP3.LUT UR4, UR4, 0x600000, URZ, 0xc0, !UPT ;  /* 0x0060000004047892 */ /* 0x000fe2000f8ec0ff */
[----:B------:R-:W-:Y:S02]  /*1b10*/  LEA R130, P0, R41, R136, 0x2 ;  /* 0x0000008829827211 */ /* 0x000fe400078010ff */
[----:B------:R-:W-:Y:S02]  /*1b20*/  LOP3.LUT R33, R3, 0x6, RZ, 0xfc, !PT ;  /* 0x0000000603217812 */ /* 0x000fe400078efcff */
[----:B------:R-:W-:Y:S02]  /*1b30*/  LEA.HI.X.SX32 R131, R41, R18, 0x2, P0 ;  /* 0x0000001229837211 */ /* 0x000fe400000f16ff */
[----:B------:R-:W-:Y:S02]  /*1b40*/  LEA R138, P0, R9, R136, 0x2 ;  /* 0x00000088098a7211 */ /* 0x000fe400078010ff */
[----:B------:R-:W-:-:S02]  /*1b50*/  ISETP.GE.AND P2, PT, R33, R4, PT ;  /* 0x000000042100720c */ /* 0x000fc40003f46270 */
[----:B------:R-:W-:Y:S02]  /*1b60*/  LEA.HI.X.SX32 R139, R9, R18, 0x2, P0 ;  /* 0x00000012098b7211 */ /* 0x000fe400000f16ff */
[-C--:B------:R-:W-:Y:S02]  /*1b70*/  LEA R86, P0, R17, R136.reuse, 0x2 ;  /* 0x0000008811567211 */ /* 0x080fe400078010ff */
[----:B------:R-:W-:Y:S02]  /*1b80*/  SEL R22, R40, RZ, !P2 ;  /* 0x000000ff28167207 */ /* 0x000fe40005000000 */
[----:B------:R-:W-:Y:S02]  /*1b90*/  LEA R124, P2, R35, R136, 0x2 ;  /* 0x00000088237c7211 */ /* 0x000fe400078410ff */
[----:B------:R-:W-:Y:S02]  /*1ba0*/  LEA.HI.X.SX32 R87, R17, R18, 0x2, P0 ;  /* 0x0000001211577211 */ /* 0x000fe400000f16ff */
[----:B------:R-:W-:-:S02]  /*1bb0*/  LEA R126, P0, R21, R136, 0x2 ;  /* 0x00000088157e7211 */ /* 0x000fc400078010ff */
[----:B------:R-:W-:Y:S01]  /*1bc0*/  ISETP.NE.U32.AND P6, PT, R0, RZ, PT ;  /* 0x000000ff0000720c */ /* 0x000fe20003fc5070 */
[----:B------:R-:W-:Y:S01]  /*1bd0*/  IMAD R0, R78, 0x2, R41 ;  /* 0x000000024e007824 */ /* 0x000fe200078e0229 */
[----:B------:R-:W-:Y:S01]  /*1be0*/  LEA.HI.X.SX32 R125, R35, R18, 0x2, P2 ;  /* 0x00000012237d7211 */ /* 0x000fe200010f16ff */
[----:B------:R-:W-:Y:S01]  /*1bf0*/  IMAD R35, R34, UR6, RZ ;  /* 0x0000000622237c24 */ /* 0x000fe2000f8e02ff */
[-C--:B------:R-:W-:Y:S01]  /*1c00*/  LEA R92, P3, R39, R136.reuse, 0x2 ;  /* 0x00000088275c7211 */ /* 0x080fe200078610ff */
[----:B------:R-:W-:Y:S01]  /*1c10*/  IMAD R41, R42, UR6, RZ ;  /* 0x000000062a297c24 */ /* 0x000fe2000f8e02ff */
[----:B------:R-:W-:Y:S02]  /*1c20*/  LEA R128, P2, R5, R136, 0x2 ;  /* 0x0000008805807211 */ /* 0x000fe400078410ff */
[----:B------:R-:W-:Y:S02]  /*1c30*/  LEA.HI.X.SX32 R127, R21, R18, 0x2, P0 ;  /* 0x00000012157f7211 */ /* 0x000fe400000f16ff */
[----:B------:R-:W-:-:S02]  /*1c40*/  LEA R90, P0, R23, R136, 0x2 ;  /* 0x00000088175a7211 */ /* 0x000fc400078010ff */
[-C--:B------:R-:W-:Y:S01]  /*1c50*/  LEA.HI.X.SX32 R93, R39, R18.reuse, 0x2, P3 ;  /* 0x00000012275d7211 */ /* 0x080fe200018f16ff */
[----:B------:R-:W-:Y:S01]  /*1c60*/  IMAD R39, R38, UR6, RZ ;  /* 0x0000000626277c24 */ /* 0x000fe2000f8e02ff */
[----:B------:R-:W-:Y:S02]  /*1c70*/  LEA.HI.X.SX32 R129, R5, R18, 0x2, P2 ;  /* 0x0000001205817211 */ /* 0x000fe400010f16ff */
[-C--:B------:R-:W-:Y:S02]  /*1c80*/  LEA R132, P5, R0, R136.reuse, 0x2 ;  /* 0x0000008800847211 */ /* 0x080fe400078a10ff */
[-C--:B------:R-:W-:Y:S02]  /*1c90*/  LEA R96, P3, R7, R136.reuse, 0x2 ;  /* 0x0000008807607211 */ /* 0x080fe400078610ff */
[----:B------:R-:W-:Y:S02]  /*1ca0*/  LEA R84, P2, R13, R136, 0x2 ;  /* 0x000000880d547211 */ /* 0x000fe400078410ff */
[----:B------:R-:W-:-:S02]  /*1cb0*/  LEA.HI.X.SX32 R91, R23, R18, 0x2, P0 ;  /* 0x00000012175b7211 */ /* 0x000fc400000f16ff */
[----:B------:R-:W-:Y:S02]  /*1cc0*/  LEA R94, P0, R27, R136, 0x2 ;  /* 0x000000881b5e7211 */ /* 0x000fe400078010ff */
[-C--:B------:R-:W-:Y:S02]  /*1cd0*/  LEA.HI.X.SX32 R133, R0, R18.reuse, 0x2, P5 ;  /* 0x0000001200857211 */ /* 0x080fe400028f16ff */
[-C--:B------:R-:W-:Y:S02]  /*1ce0*/  LEA.HI.X.SX32 R97, R7, R18.reuse, 0x2, P3 ;  /* 0x0000001207617211 */ /* 0x080fe400018f16ff */
[----:B------:R-:W-:Y:S02]  /*1cf0*/  LEA.HI.X.SX32 R85, R13, R18, 0x2, P2 ;  /* 0x000000120d557211 */ /* 0x000fe400010f16ff */
[-C--:B------:R-:W-:Y:S02]  /*1d00*/  LEA R82, P5, R11, R136.reuse, 0x2 ;  /* 0x000000880b527211 */ /* 0x080fe400078a10ff */
[----:B------:R-:W-:-:S02]  /*1d10*/  LEA R80, P3, R15, R136, 0x2 ;  /* 0x000000880f507211 */ /* 0x000fc400078610ff */
[----:B------:R-:W-:Y:S02]  /*1d20*/  LEA R88, P2, R19, R136, 0x2 ;  /* 0x0000008813587211 */ /* 0x000fe400078410ff */
[----:B------:R-:W-:Y:S02]  /*1d30*/  LEA.HI.X.SX32 R95, R27, R18, 0x2, P0 ;  /* 0x000000121b5f7211 */ /* 0x000fe400000f16ff */
[----:B------:R-:W-:Y:S02]  /*1d40*/  LEA R136, P0, R29, R136, 0x2 ;  /* 0x000000881d887211 */ /* 0x000fe400078010ff */
[-C--:B------:R-:W-:Y:S02]  /*1d50*/  LEA.HI.X.SX32 R89, R19, R18.reuse, 0x2, P2 ;  /* 0x0000001213597211 */ /* 0x080fe400010f16ff */
[----:B------:R-:W-:Y:S02]  /*1d60*/  LEA.HI.X.SX32 R137, R29, R18, 0x2, P0 ;  /* 0x000000121d897211 */ /* 0x000fe400000f16ff */
[----:B------:R-:W-:-:S02]  /*1d70*/  LEA R134, P0, R35, R122, 0x2 ;  /* 0x0000007a23867211 */ /* 0x000fc400078010ff */
[----:B------:R-:W-:Y:S02]  /*1d80*/  LEA R98, P2, R39, R122, 0x2 ;  /* 0x0000007a27627211 */ /* 0x000fe400078410ff */
[----:B------:R-:W-:Y:S02]  /*1d90*/  LEA.HI.X.SX32 R135, R35, R16, 0x2, P0 ;  /* 0x0000001023877211 */ /* 0x000fe400000f16ff */
[----:B------:R-:W-:Y:S02]  /*1da0*/  LEA R100, P0, R41, R122, 0x2 ;  /* 0x0000007a29647211 */ /* 0x000fe400078010ff */
[----:B------:R-:W-:Y:S02]  /*1db0*/  LEA.HI.X.SX32 R99, R39, R16, 0x2, P2 ;  /* 0x0000001027637211 */ /* 0x000fe400010f16ff */
[----:B------:R-:W-:Y:S02]  /*1dc0*/  LEA R102, P2, R43, R122, 0x2 ;  /* 0x0000007a2b667211 */ /* 0x000fe400078410ff */
[----:B------:R-:W-:-:S02]  /*1dd0*/  LEA.HI.X.SX32 R101, R41, R16, 0x2, P0 ;  /* 0x0000001029657211 */ /* 0x000fc400000f16ff */
        /* <DEDUP_REMOVED lines=23> */
[----:B------:R-:W-:-:S02]  /*1f50*/  LOP3.LUT R0, R37, 0x7f, RZ, 0xc0, !PT ;  /* 0x0000007f25007812 */ /* 0x000fc400078ec0ff */
[----:B------:R-:W-:Y:S02]  /*1f60*/  LEA.HI.X.SX32 R123, R67, R16, 0x2, P2 ;  /* 0x00000010437b7211 */ /* 0x000fe400010f16ff */
[----:B------:R-:W-:Y:S02]  /*1f70*/  ISETP.GE.AND P2, PT, R69, R4, PT ;  /* 0x000000044500720c */ /* 0x000fe40003f46270 */
[-C--:B------:R-:W-:Y:S02]  /*1f80*/  LEA.HI.X.SX32 R83, R11, R18.reuse, 0x2, P5 ;  /* 0x000000120b537211 */ /* 0x080fe400028f16ff */
[----:B------:R-:W-:Y:S02]  /*1f90*/  LEA.HI.X.SX32 R81, R15, R18, 0x2, P3 ;  /* 0x000000120f517211 */ /* 0x000fe400018f16ff */
[----:B------:R-:W-:Y:S02]  /*1fa0*/  LEA.HI.X.SX32 R121, R65, R16, 0x2, P0 ;  /* 0x0000001041797211 */ /* 0x000fe400000f16ff */
[----:B------:R-:W-:-:S02]  /*1fb0*/  ISETP.NE.U32.AND P5, PT, R20, RZ, PT ;  /* 0x000000ff1400720c */ /* 0x000fc40003fa5070 */
[----:B------:R-:W-:Y:S02]  /*1fc0*/  ISETP.NE.U32.AND P3, PT, R22, RZ, PT ;  /* 0x000000ff1600720c */ /* 0x000fe40003f65070 */
[----:B------:R-:W-:Y:S02]  /*1fd0*/  ISETP.NE.U32.AND P0, PT, R0, RZ, PT ;  /* 0x000000ff0000720c */ /* 0x000fe40003f05070 */
[----:B------:R-:W-:Y:S01]  /*1fe0*/  SEL R18, R40, RZ, !P2 ;  /* 0x000000ff28127207 */ /* 0x000fe20005000000 */
[----:B------:R-:W-:Y:S10]  /*1ff0*/  @P1 BRA `(.L_x_5) ;  /* 0x0000000000181947 */ /* 0x000ff40003800000 */
[----:B------:R-:W-:Y:S01]  /*2000*/  ELECT P2, URZ, PT ;  /* 0x0000000000ff782f */ /* 0x000fe20003840000 */
[----:B------:R-:W-:Y:S01]  /*2010*/  IMAD.MOV.U32 R16, RZ, RZ, 0x1 ;  /* 0x00000001ff107424 */ /* 0x000fe200078e00ff */
[----:B------:R-:W-:Y:S01]  /*2020*/  UMOV UR6, 0x40 ;  /* 0x0000004000067882 */ /* 0x000fe20000000000 */
[----:B------:R-:W-:Y:S01]  /*2030*/  UVIRTCOUNT.DEALLOC.SMPOOL 0x80 ;  /* 0x000000800000784c */ /* 0x000fe20000000000 */
[----:B------:R-:W-:-:S09]  /*2040*/  ULEA UR6, UR5, UR6, 0x18 ;  /* 0x0000000605067291 */ /* 0x000fd2000f8ec0ff */
[----:B------:R1:W-:Y:S03]  /*2050*/  @P2 STS.U8 [UR6], R16 ;  /* 0x00000010ff002988 */ /* 0x0003e60008000006 */
.L_x_5:
[----:B------:R-:W-:Y:S01]  /*2060*/  UIADD3 UR11, UPT, UPT, UR22, UR4, URZ ;  /* 0x00000004160b7290 */ /* 0x000fe2000fffe0ff */
[----:B-1----:R-:W-:Y:S01]  /*2070*/  VIADD R16, R14, UR10 ;  /* 0x0000000a0e107c36 */ /* 0x002fe20008000000 */
[----:B------:R-:W-:Y:S01]  /*2080*/  VOTEU.ALL UP0, P0 ;  /* 0x0000000000ff7886 */ /* 0x000fe20000000000 */
[----:B------:R-:W-:Y:S01]  /*2090*/  UIADD3 UR12, UPT, UPT, UR10, 0x14000, URZ ;  /* 0x000140000a0c7890 */ /* 0x000fe2000fffe0ff */
[C---:B------:R-:W-:Y:S01]  /*20a0*/  LOP3.LUT R71, R3.reuse, 0xa, RZ, 0xfc, !PT ;  /* 0x0000000a03477812 */ /* 0x040fe200078efcff */
[----:B------:R-:W-:Y:S01]  /*20b0*/  VOTEU.ALL UP1, P0 ;  /* 0x0000000000ff7886 */ /* 0x000fe20000020000 */
[----:B------:R-:W-:Y:S01]  /*20c0*/  LOP3.LUT R73, R3, 0xc, RZ, 0xfc, !PT ;  /* 0x0000000c03497812 */ /* 0x000fe200078efcff */
[----:B------:R-:W-:Y:S01]  /*20d0*/  VIADD R42, R4, 0xffffffe0 ;  /* 0xffffffe0042a7836 */ /* 0x000fe20000000000 */
[----:B------:R-:W-:-:S04]  /*20e0*/  @!UP0 UIADD3 UR14, UPT, UPT, -UR7, 0x100000, URZ ;  /* 0x00100000070e8890 */ /* 0x000fc8000fffe1ff */
[----:B------:R-:W-:Y:S02]  /*20f0*/  @!UP0 USHF.L.U32 UR15, UR14, 0xb, URZ ;  /* 0x0000000b0e0f8899 */ /* 0x000fe400080006ff */
[----:B------:R-:W-:Y:S01]  /*2100*/  @!UP0 USHF.L.U32 UR14, UR14, 0x1, URZ ;  /* 0x000000010e0e8899 */ /* 0x000fe200080006ff */
[----:B------:R-:W-:Y:S01]  /*2110*/  STTM.16dp32bit_t0_t15.x32 tmem[UR11], RZ ;  /* 0x000000ff000079ed */ /* 0x000fe20008a8000b */
[----:B------:R-:W-:Y:S01]  /*2120*/  STTM.16dp32bit_t16_t31.x32 tmem[UR11+0x20], RZ ;  /* 0x000020ff000079ed */ /* 0x000fe20008aa000b */
[----:B------:R-:W1:Y:S01]  /*2130*/  FENCE.VIEW.ASYNC.T ;  /* 0x00000000000073c6 */ /* 0x000e620000000200 */
[----:B------:R-:W-:-:S04]  /*2140*/  @!UP0 UIADD3 UR4, UPT, UPT, -UR7, 0x100000, URZ ;  /* 0x0010000007048890 */ /* 0x000fc8000fffe1ff */
[----:B------:R-:W-:Y:S02]  /*2150*/  @!UP0 USHF.L.U32 UR5, UR4, 0xb, URZ ;  /* 0x0000000b04058899 */ /* 0x000fe400080006ff */
[----:B------:R-:W-:Y:S01]  /*2160*/  @!UP0 USHF.L.U32 UR4, UR4, 0x1, URZ ;  /* 0x0000000104048899 */ /* 0x000fe200080006ff */
[----:B-1----:R-:W-:Y:S01]  /*2170*/  BAR.SYNC.DEFER_BLOCKING 0x0 ;  /* 0x0000000000007b1d */ /* 0x002fe20000010000 */
[----:B------:R-:W-:Y:S01]  /*2180*/  ISETP.NE.U32.AND P2, PT, R18, RZ, PT ;  /* 0x000000ff1200720c */ /* 0x000fe20003f45070 */
[----:B------:R-:W-:Y:S01]  /*2190*/  IMAD.SHL.U32 R79, R79, 0x20, RZ ;  /* 0x000000204f4f7824 */ /* 0x000fe200078e00ff */
[----:B------:R-:W-:Y:S02]  /*21a0*/  LOP3.LUT R18, R14, 0x10, RZ, 0x3c, !PT ;  /* 0x000000100e127812 */ /* 0x000fe400078e3cff */
[C---:B------:R-:W-:Y:S01]  /*21b0*/  LOP3.LUT R75, R3.reuse, 0xe, RZ, 0xfc, !PT ;  /* 0x0000000e034b7812 */ /* 0x040fe200078efcff */
[----:B------:R-:W-:Y:S01]  /*21c0*/  VOTEU.ALL UP0, P0 ;  /* 0x0000000000ff7886 */ /* 0x000fe20000000000 */
[C---:B------:R-:W-:Y:S01]  /*21d0*/  LOP3.LUT R77, R3.reuse, 0x10, RZ, 0xfc, !PT ;  /* 0x00000010034d7812 */ /* 0x040fe200078efcff */
[----:B------:R-:W-:Y:S01]  /*21e0*/  VIADD R145, R18, UR10 ;  /* 0x0000000a12917c36 */ /* 0x000fe20008000000 */
[----:B------:R-:W-:-:S02]  /*21f0*/  LOP3.LUT R147, R3, 0x12, RZ, 0xfc, !PT ;  /* 0x0000001203937812 */ /* 0x000fc400078efcff */
[C---:B------:R-:W-:Y:S02]  /*2200*/  LOP3.LUT R151, R3.reuse, 0x14, RZ, 0xfc, !PT ;  /* 0x0000001403977812 */ /* 0x040fe400078efcff */
[C---:B------:R-:W-:Y:S02]  /*2210*/  LOP3.LUT R153, R3.reuse, 0x16, RZ, 0xfc, !PT ;  /* 0x0000001603997812 */ /* 0x040fe400078efcff */
[C---:B------:R-:W-:Y:S02]  /*2220*/  LOP3.LUT R155, R3.reuse, 0x18, RZ, 0xfc, !PT ;  /* 0x00000018039b7812 */ /* 0x040fe400078efcff */
[C---:B------:R-:W-:Y:S02]  /*2230*/  LOP3.LUT R161, R3.reuse, 0x1a, RZ, 0xfc, !PT ;  /* 0x0000001a03a17812 */ /* 0x040fe400078efcff */
[C---:B------:R-:W-:Y:S02]  /*2240*/  LOP3.LUT R163, R3.reuse, 0x1c, RZ, 0xfc, !PT ;  /* 0x0000001c03a37812 */ /* 0x040fe400078efcff */
[----:B------:R-:W-:Y:S01]  /*2250*/  LOP3.LUT R165, R3, 0x1e, RZ, 0xfc, !PT ;  /* 0x0000001e03a57812 */ /* 0x000fe200078efcff */
[----:B------:R-:W1:Y:S02]  /*2260*/  FENCE.VIEW.ASYNC.S ;  /* 0x00000000000073c6 */ /* 0x000e640000000000 */
[----:B-1----:R1:W2:Y:S02]  /*2270*/  @!UP0 SYNCS.EXCH.64 URZ, [UR12], UR14 ;  /* 0x0000000e0cff85b2 */ /* 0x0022a40008000100 */
[----:B--2---:R-:W-:Y:S06]  /*2280*/  BAR.SYNC.DEFER_BLOCKING 0x0 ;  /* 0x0000000000007b1d */ /* 0x004fec0000010000 */
[----:B------:R1:W2:Y:S02]  /*2290*/  @!UP1 SYNCS.EXCH.64 URZ, [UR10+0x14008], UR4 ;  /* 0x014008040aff95b2 */ /* 0x0002a40008000100 */
[----:B------:R-:W-:Y:S01]  /*22a0*/  @!PT LDS RZ, [RZ] ;  /* 0x00000000fffff984 */ /* 0x000fe20000000800 */
[----:B------:R-:W-:Y:S01]  /*22b0*/  @!PT LDS RZ, [RZ] ;  /* 0x00000000fffff984 */ /* 0x000fe20000000800 */
[----:B------:R-:W-:Y:S01]  /*22c0*/  @!PT LDS RZ, [RZ] ;  /* 0x00000000fffff984 */ /* 0x000fe20000000800 */
[----:B--2---:R-:W-:Y:S01]  /*22d0*/  LDGSTS.E [R16], desc[UR20][R128.64], P4 ;  /* 0x0000000080107fae */ /* 0x004fe2000a1a1014 */
[----:B------:R-:W-:-:S03]  /*22e0*/  ISETP.GE.AND P4, PT, R71, R4, PT ;  /* 0x000000044700720c */ /* 0x000fc60003f86270 */
[----:B------:R-:W-:Y:S01]  /*22f0*/  LDGSTS.E [R16+0x8], desc[UR20][R96.64], P6 ;  /* 0x0000800060107fae */ /* 0x000fe2000b1a1014 */
[-C--:B------:R-:W-:Y:S02]  /*2300*/  ISETP.GE.AND P6, PT, R73, R4.reuse, PT ;  /* 0x000000044900720c */ /* 0x080fe40003fc6270 */
[C---:B------:R-:W-:Y:S01]  /*2310*/  SEL R20, R40.reuse, RZ, !P4 ;  /* 0x000000ff28147207 */ /* 0x040fe20006000000 */
[----:B------:R-:W-:Y:S01]  /*2320*/  LDGSTS.E [R145], desc[UR20][R138.64], P5 ;  /* 0x000000008a917fae */ /* 0x000fe2000a9a1014 */
[----:B------:R-:W-:Y:S02]  /*2330*/  SEL R22, R40, RZ, !P6 ;  /* 0x000000ff28167207 */ /* 0x000fe40007000000 */
[----:B------:R-:W-:Y:S01]  /*2340*/  ISETP.NE.U32.AND P6, PT, R20, RZ, PT ;  /* 0x000000ff1400720c */ /* 0x000fe20003fc5070 */
[----:B------:R-:W-:Y:S01]  /*2350*/  LDGSTS.E [R145+0x8], desc[UR20][R82.64], P3 ;  /* 0x0000800052917fae */ /* 0x000fe200099a1014 */
[----:B------:R-:W-:Y:S02]  /*2360*/  LOP3.LUT R20, R14, 0x20, RZ, 0x3c, !PT ;  /* 0x000000200e147812 */ /* 0x000fe400078e3cff */
[----:B------:R-:W-:-:S02]  /*2370*/  ISETP.GE.AND P4, PT, R75, R4, PT ;  /* 0x000000044b00720c */ /* 0x000fc40003f86270 */
[-C--:B------:R-:W-:Y:S01]  /*2380*/  ISETP.GE.AND P5, PT, R77, R4.reuse, PT ;  /* 0x000000044d00720c */ /* 0x080fe20003fa6270 */
[----:B------:R-:W-:Y:S01]  /*2390*/  VIADD R149, R20, UR10 ;  /* 0x0000000a14957c36 */ /* 0x000fe20008000000 */
[----:B------:R-:W-:Y:S02]  /*23a0*/  SEL R24, R40, RZ, !P4 ;  /* 0x000000ff28187207 */ /* 0x000fe40006000000 */
[----:B------:R-:W-:Y:S02]  /*23b0*/  ISETP.NE.U32.AND P4, PT, R22, RZ, PT ;  /* 0x000000ff1600720c */ /* 0x000fe40003f85070 */
[----:B------:R-:W-:Y:S01]  /*23c0*/  SEL R22, R40, RZ, !P5 ;  /* 0x000000ff28167207 */ /* 0x000fe20006800000 */
[----:B------:R-:W-:Y:S01]  /*23d0*/  LDGSTS.E [R149], desc[UR20][R84.64], P2 ;  /* 0x0000000054957fae */ /* 0x000fe200091a1014 */
[----:B------:R-:W-:Y:S02]  /*23e0*/  ISETP.GE.AND P2, PT, R147, R4, PT ;  /* 0x000000049300720c */ /* 0x000fe40003f46270 */
[----:B------:R-:W-:Y:S01]  /*23f0*/  ISETP.NE.U32.AND P5, PT, R22, RZ, PT ;  /* 0x000000ff1600720c */ /* 0x000fe20003fa5070 */
[----:B------:R-:W-:Y:S01]  /*2400*/  LDGSTS.E [R149+0x8], desc[UR20][R80.64], P6 ;  /* 0x0000800050957fae */ /* 0x000fe2000b1a1014 */
[----:B------:R-:W-:-:S02]  /*2410*/  LOP3.LUT R22, R14, 0x30, RZ, 0x3c, !PT ;  /* 0x000000300e167812 */ /* 0x000fc400078e3cff */
[----:B------:R-:W-:Y:S02]  /*2420*/  ISETP.NE.U32.AND P3, PT, R24, RZ, PT ;  /* 0x000000ff1800720c */ /* 0x000fe40003f65070 */
[----:B------:R-:W-:Y:S01]  /*2430*/  ISETP.GE.AND P6, PT, R151, R4, PT ;  /* 0x000000049700720c */ /* 0x000fe20003fc6270 */
[----:B------:R-:W-:Y:S01]  /*2440*/  VIADD R157, R22, UR10 ;  /* 0x0000000a169d7c36 */ /* 0x000fe20008000000 */
[C---:B------:R-:W-:Y:S02]  /*2450*/  SEL R24, R40.reuse, RZ, !P2 ;  /* 0x000000ff28187207 */ /* 0x040fe40005000000 */
[----:B------:R-:W-:Y:S02]  /*2460*/  SEL R26, R40, RZ, !P6 ;  /* 0x000000ff281a7207 */ /* 0x000fe40007000000 */
[----:B------:R-:W-:Y:S01]  /*2470*/  ISETP.NE.U32.AND P6, PT, R24, RZ, PT ;  /* 0x000000ff1800720c */ /* 0x000fe20003fc5070 */
[----:B------:R-:W-:Y:S01]  /*2480*/  LDGSTS.E [R157], desc[UR20][R86.64], P4 ;  /* 0x00000000569d7fae */ /* 0x000fe2000a1a1014 */
[----:B------:R-:W-:-:S02]  /*2490*/  LOP3.LUT R24, R14, 0x40, RZ, 0x3c, !PT ;  /* 0x000000400e187812 */ /* 0x000fc400078e3cff */
[-C--:B------:R-:W-:Y:S01]  /*24a0*/  ISETP.GE.AND P2, PT, R153, R4.reuse, PT ;  /* 0x000000049900720c */ /* 0x080fe20003f46270 */
[----:B------:R-:W-:Y:S01]  /*24b0*/  LDGSTS.E [R157+0x8], desc[UR20][R88.64], P3 ;  /* 0x00008000589d7fae */ /* 0x000fe200099a1014 */
[-C--:B------:R-:W-:Y:S01]  /*24c0*/  ISETP.GE.AND P4, PT, R155, R4.reuse, PT ;  /* 0x000000049b00720c */ /* 0x080fe20003f86270 */
[----:B------:R-:W-:Y:S01]  /*24d0*/  VIADD R159, R24, UR10 ;  /* 0x0000000a189f7c36 */ /* 0x000fe20008000000 */
[----:B------:R-:W-:Y:S02]  /*24e0*/  SEL R28, R40, RZ, !P2 ;  /* 0x000000ff281c7207 */ /* 0x000fe40005000000 */
[----:B------:R-:W-:Y:S02]  /*24f0*/  ISETP.NE.U32.AND P2, PT, R26, RZ, PT ;  /* 0x000000ff1a00720c */ /* 0x000fe40003f45070 */
[----:B------:R-:W-:Y:S01]  /*2500*/  SEL R26, R40, RZ, !P4 ;  /* 0x000000ff281a7207 */ /* 0x000fe20006000000 */
[----:B------:R-:W-:Y:S01]  /*2510*/  LDGSTS.E [R159], desc[UR20][R126.64], P5 ;  /* 0x000000007e9f7fae */ /* 0x000fe2000a9a1014 */
[----:B------:R-:W-:-:S02]  /*2520*/  ISETP.GE.AND P5, PT, R161, R4, PT ;  /* 0x00000004a100720c */ /* 0x000fc40003fa6270 */
[----:B------:R-:W-:Y:S01]  /*2530*/  ISETP.NE.U32.AND P4, PT, R26, RZ, PT ;  /* 0x000000ff1a00720c */ /* 0x000fe20003f85070 */
[----:B------:R-:W-:Y:S01]  /*2540*/  LDGSTS.E [R159+0x8], desc[UR20][R90.64], P6 ;  /* 0x000080005a9f7fae */ /* 0x000fe2000b1a1014 */
[----:B------:R-:W-:Y:S02]  /*2550*/  LOP3.LUT R26, R14, 0x50, RZ, 0x3c, !PT ;  /* 0x000000500e1a7812 */ /* 0x000fe400078e3cff */
[-C--:B------:R-:W-:Y:S02]  /*2560*/  ISETP.GE.AND P6, PT, R163, R4.reuse, PT ;  /* 0x00000004a300720c */ /* 0x080fe40003fc6270 */
[----:B------:R-:W-:Y:S02]  /*2570*/  SEL R30, R40, RZ, !P5 ;  /* 0x000000ff281e7207 */ /* 0x000fe40006800000 */
[----:B------:R-:W-:Y:S02]  /*2580*/  ISETP.GE.AND P5, PT, R165, R4, PT ;  /* 0x00000004a500720c */ /* 0x000fe40003fa6270 */
[----:B------:R-:W-:Y:S01]  /*2590*/  ISETP.NE.U32.AND P3, PT, R28, RZ, PT ;  /* 0x000000ff1c00720c */ /* 0x000fe20003f65070 */
[----:B------:R-:W-:Y:S01]  /*25a0*/  VIADD R28, R26, UR10 ;  /* 0x0000000a1a1c7c36 */ /* 0x000fe20008000000 */
[----:B------:R-:W-:-:S02]  /*25b0*/  SEL R32, R40, RZ, !P6 ;  /* 0x000000ff28207207 */ /* 0x000fc40007000000 */
[----:B------:R-:W-:Y:S02]  /*25c0*/  SEL R34, R40, RZ, !P5 ;  /* 0x000000ff28227207 */ /* 0x000fe40006800000 */
[----:B------:R-:W-:Y:S01]  /*25d0*/  ISETP.NE.U32.AND P6, PT, R30, RZ, PT ;  /* 0x000000ff1e00720c */ /* 0x000fe20003fc5070 */
[----:B------:R-:W-:Y:S01]  /*25e0*/  LDGSTS.E [R28], desc[UR20][R94.64], P2 ;  /* 0x000000005e1c7fae */ /* 0x000fe200091a1014 */
[----:B------:R-:W-:Y:S02]  /*25f0*/  ISETP.NE.U32.AND P5, PT, R32, RZ, PT ;  /* 0x000000ff2000720c */ /* 0x000fe40003fa5070 */
[----:B------:R-:W-:Y:S02]  /*2600*/  LOP3.LUT R30, R14, 0x60, RZ, 0x3c, !PT ;  /* 0x000000600e1e7812 */ /* 0x000fe400078e3cff */
[----:B------:R-:W-:Y:S01]  /*2610*/  ISETP.NE.U32.AND P2, PT, R34, RZ, PT ;  /* 0x000000ff2200720c */ /* 0x000fe20003f45070 */
[----:B------:R-:W-:Y:S01]  /*2620*/  LDGSTS.E [R28+0x8], desc[UR20][R136.64], P3 ;  /* 0x00008000881c7fae */ /* 0x000fe200099a1014 */
[----:B------:R-:W-:Y:S01]  /*2630*/  LOP3.LUT R34, R14, 0x70, RZ, 0x3c, !PT ;  /* 0x000000700e227812 */ /* 0x000fe200078e3cff */
[----:B------:R-:W-:Y:S01]  /*2640*/  VIADD R32, R30, UR10 ;  /* 0x0000000a1e207c36 */ /* 0x000fe20008000000 */
[----:B------:R-:W-:-:S03]  /*2650*/  ISETP.GE.AND P3, PT, R6, R4, PT ;  /* 0x000000040600720c */ /* 0x000fc60003f66270 */
[----:B------:R-:W-:Y:S01]  /*2660*/  VIADD R38, R34, UR10 ;  /* 0x0000000a22267c36 */ /* 0x000fe20008000000 */
[----:B------:R-:W-:Y:S01]  /*2670*/  LDGSTS.E [R32], desc[UR20][R124.64], P4 ;  /* 0x000000007c207fae */ /* 0x000fe2000a1a1014 */
[-C--:B------:R-:W-:Y:S02]  /*2680*/  ISETP.GE.AND P4, PT, R3, R42.reuse, PT ;  /* 0x0000002a0300720c */ /* 0x080fe40003f86270 */
[----:B------:R-:W-:Y:S01]  /*2690*/  SEL R40, R40, RZ, !P3 ;  /* 0x000000ff28287207 */ /* 0x000fe20005800000 */
[----:B------:R-:W-:Y:S01]  /*26a0*/  LDGSTS.E [R32+0x8], desc[UR20][R92.64], P6 ;  /* 0x000080005c207fae */ /* 0x000fe2000b1a1014 */
[-C--:B------:R-:W-:Y:S02]  /*26b0*/  ISETP.GE.AND P3, PT, R31, R42.reuse, PT ;  /* 0x0000002a1f00720c */ /* 0x080fe40003f66270 */
[----:B------:R-:W-:Y:S01]  /*26c0*/  SEL R44, RZ, 0x4, P4 ;  /* 0x00000004ff2c7807 */ /* 0x000fe20002000000 */
[----:B------:R-:W-:Y:S01]  /*26d0*/  LDGSTS.E [R38], desc[UR20][R130.64], P5 ;  /* 0x0000000082267fae */ /* 0x000fe2000a9a1014 */
[----:B------:R-:W-:-:S02]  /*26e0*/  ISETP.GE.AND P4, PT, R33, R42, PT ;  /* 0x0000002a2100720c */ /* 0x000fc40003f86270 */
[----:B------:R-:W-:Y:S01]  /*26f0*/  SEL R48, RZ, 0x4, P3 ;  /* 0x00000004ff307807 */ /* 0x000fe20001800000 */
[----:B------:R-:W-:Y:S01]  /*2700*/  LDGSTS.E [R38+0x8], desc[UR20][R132.64], P2 ;  /* 0x0000800084267fae */ /* 0x000fe200091a1014 */
[-C--:B------:R-:W-:Y:S02]  /*2710*/  ISETP.GE.AND P2, PT, R25, R42.reuse, PT ;  /* 0x0000002a1900720c */ /* 0x080fe40003f46270 */
[-C--:B------:R-:W-:Y:S01]  /*2720*/  ISETP.GE.AND P3, PT, R71, R42.reuse, PT ;  /* 0x0000002a4700720c */ /* 0x080fe20003f66270 */
[----:B------:R-:W0:Y:S01]  /*2730*/  LDGDEPBAR ;  /* 0x00000000000079af */ /* 0x000e220000000000 */
[----:B------:R-:W-:Y:S02]  /*2740*/  SEL R46, RZ, 0x4, P2 ;  /* 0x00000004ff2e7807 */ /* 0x000fe40001000000 */
[----:B------:R-:W-:Y:S02]  /*2750*/  ISETP.GE.AND P2, PT, R69, R42, PT ;  /* 0x0000002a4500720c */ /* 0x000fe40003f46270 */
[----:B------:R-:W-:-:S02]  /*2760*/  SEL R50, RZ, 0x4, P4 ;  /* 0x00000004ff327807 */ /* 0x000fc40002000000 */
[----:B------:R-:W-:Y:S02]  /*2770*/  SEL R52, RZ, 0x4, P2 ;  /* 0x00000004ff347807 */ /* 0x000fe40001000000 */
[-C--:B------:R-:W-:Y:S02]  /*2780*/  ISETP.GE.AND P4, PT, R73, R42.reuse, PT ;  /* 0x0000002a4900720c */ /* 0x080fe40003f86270 */
[-C--:B------:R-:W-:Y:S02]  /*2790*/  ISETP.GE.AND P2, PT, R75, R42.reuse, PT ;  /* 0x0000002a4b00720c */ /* 0x080fe40003f46270 */
        /* <DEDUP_REMOVED lines=10> */
[----:B------:R-:W-:Y:S02]  /*2840*/  ISETP.GT.AND P6, PT, R10, 0x3f, PT ;  /* 0x0000003f0a00780c */ /* 0x000fe40003fc4270 */
[-C--:B------:R-:W-:Y:S02]  /*2850*/  ISETP.GE.AND P4, PT, R155, R42.reuse, PT ;  /* 0x0000002a9b00720c */ /* 0x080fe40003f86270 */
[-C--:B------:R-:W-:Y:S02]  /*2860*/  ISETP.GE.AND P2, PT, R161, R42.reuse, PT ;  /* 0x0000002aa100720c */ /* 0x080fe40003f46270 */
[----:B------:R-:W-:Y:S02]  /*2870*/  SEL R60, RZ, 0x4, P3 ;  /* 0x00000004ff3c7807 */ /* 0x000fe40001800000 */
[----:B------:R-:W-:-:S02]  /*2880*/  ISETP.GE.AND P3, PT, R163, R42, PT ;  /* 0x0000002aa300720c */ /* 0x000fc40003f66270 */
[----:B------:R-:W-:Y:S02]  /*2890*/  SEL R56, RZ, 0x4, P4 ;  /* 0x00000004ff387807 */ /* 0x000fe40002000000 */
[----:B------:R-:W-:Y:S02]  /*28a0*/  SEL R44, R44, RZ, P6 ;  /* 0x000000ff2c2c7207 */ /* 0x000fe40003000000 */
[----:B------:R-:W-:Y:S02]  /*28b0*/  SEL R58, RZ, 0x4, P2 ;  /* 0x00000004ff3a7807 */ /* 0x000fe40001000000 */
[-C--:B------:R-:W-:Y:S02]  /*28c0*/  ISETP.GE.AND P5, PT, R6, R42.reuse, PT ;  /* 0x0000002a0600720c */ /* 0x080fe40003fa6270 */
[----:B------:R-:W-:Y:S02]  /*28d0*/  ISETP.GE.AND P4, PT, R165, R42, PT ;  /* 0x0000002aa500720c */ /* 0x000fe40003f86270 */
[----:B------:R-:W-:-:S02]  /*28e0*/  ISETP.NE.U32.AND P2, PT, R40, RZ, PT ;  /* 0x000000ff2800720c */ /* 0x000fc40003f45070 */
[----:B------:R-:W-:Y:S02]  /*28f0*/  SEL R40, RZ, 0x4, P3 ;  /* 0x00000004ff287807 */ /* 0x000fe40001800000 */
[----:B------:R-:W-:Y:S02]  /*2900*/  SEL R48, R48, RZ, P6 ;  /* 0x000000ff30307207 */ /* 0x000fe40003000000 */
[----:B------:R-:W-:Y:S02]  /*2910*/  ISETP.NE.U32.AND P3, PT, R44, RZ, PT ;  /* 0x000000ff2c00720c */ /* 0x000fe40003f65070 */
[----:B------:R-:W-:Y:S02]  /*2920*/  SEL R54, RZ, 0x4, P4 ;  /* 0x00000004ff367807 */ /* 0x000fe40002000000 */
[----:B------:R-:W-:Y:S02]  /*2930*/  SEL R44, RZ, 0x4, P5 ;  /* 0x00000004ff2c7807 */ /* 0x000fe40002800000 */
[----:B------:R-:W-:-:S02]  /*2940*/  SEL R42, R50, RZ, P6 ;  /* 0x000000ff322a7207 */ /* 0x000fc40003000000 */
[----:B------:R-:W-:Y:S02]  /*2950*/  SEL R50, R40, RZ, P6 ;  /* 0x000000ff28327207 */ /* 0x000fe40003000000 */
[----:B------:R-:W-:Y:S02]  /*2960*/  ISETP.NE.U32.AND P5, PT, R48, RZ, PT ;  /* 0x000000ff3000720c */ /* 0x000fe40003fa5070 */
[----:B------:R-:W-:Y:S02]  /*2970*/  LOP3.LUT R40, R37, 0x60, RZ, 0xc0, !PT ;  /* 0x0000006025287812 */ /* 0x000fe400078ec0ff */
[----:B------:R-:W-:Y:S02]  /*2980*/  SEL R48, R52, RZ, P6 ;  /* 0x000000ff34307207 */ /* 0x000fe40003000000 */
[----:B------:R-:W-:Y:S02]  /*2990*/  SEL R46, R46, RZ, P6 ;  /* 0x000000ff2e2e7207 */ /* 0x000fe40003000000 */
[----:B------:R-:W-:-:S02]  /*29a0*/  SEL R72, R72, RZ, P6 ;  /* 0x000000ff48487207 */ /* 0x000fc40003000000 */
[----:B------:R-:W-:Y:S02]  /*29b0*/  SEL R68, R68, RZ, P6 ;  /* 0x000000ff44447207 */ /* 0x000fe40003000000 */
[----:B------:R-:W-:Y:S02]  /*29c0*/  SEL R70, R70, RZ, P6 ;  /* 0x000000ff46467207 */ /* 0x000fe40003000000 */
[----:B------:R-:W-:Y:S02]  /*29d0*/  SEL R64, R64, RZ, P6 ;  /* 0x000000ff40407207 */ /* 0x000fe40003000000 */
[----:B------:R-:W-:Y:S02]  /*29e0*/  SEL R66, R66, RZ, P6 ;  /* 0x000000ff42427207 */ /* 0x000fe40003000000 */
[----:B------:R-:W-:Y:S02]  /*29f0*/  SEL R62, R62, RZ, P6 ;  /* 0x000000ff3e3e7207 */ /* 0x000fe40003000000 */
[----:B------:R-:W-:-:S02]  /*2a00*/  SEL R60, R60, RZ, P6 ;  /* 0x000000ff3c3c7207 */ /* 0x000fc40003000000 */
[----:B------:R-:W-:Y:S02]  /*2a10*/  SEL R56, R56, RZ, P6 ;  /* 0x000000ff38387207 */ /* 0x000fe40003000000 */
[----:B------:R-:W-:Y:S02]  /*2a20*/  SEL R58, R58, RZ, P6 ;  /* 0x000000ff3a3a7207 */ /* 0x000fe40003000000 */
[----:B------:R-:W-:Y:S02]  /*2a30*/  SEL R54, R54, RZ, P6 ;  /* 0x000000ff36367207 */ /* 0x000fe40003000000 */
[----:B------:R-:W-:Y:S02]  /*2a40*/  SEL R52, R44, RZ, P6 ;  /* 0x000000ff2c347207 */ /* 0x000fe40003000000 */
[----:B------:R-:W-:Y:S02]  /*2a50*/  ISETP.NE.U32.AND P6, PT, R42, RZ, PT ;  /* 0x000000ff2a00720c */ /* 0x000fe40003fc5070 */
[----:B------:R-:W-:Y:S01]  /*2a60*/  SHF.R.U32.HI R42, RZ, 0x1, R40 ;  /* 0x00000001ff2a7819 */ /* 0x000fe20000011628 */
[----:B------:R-:W-:Y:S01]  /*2a70*/  IMAD.SHL.U32 R40, R0, 0x4, RZ ;  /* 0x0000000400287824 */ /* 0x000fe200078e00ff */
[----:B------:R-:W-:-:S04]  /*2a80*/  ISETP.NE.U32.AND P4, PT, R46, RZ, PT ;  /* 0x000000ff2e00720c */ /* 0x000fc80003f85070 */
[----:B------:R-:W-:-:S04]  /*2a90*/  LOP3.LUT R40, R40, R42, RZ, 0x3c, !PT ;  /* 0x0000002a28287212 */ /* 0x000fc800078e3cff */
[C---:B------:R-:W-:Y:S01]  /*2aa0*/  LOP3.LUT R44, R40.reuse, 0x40, RZ, 0x3c, !PT ;  /* 0x00000040282c7812 */ /* 0x040fe200078e3cff */
[----:B------:R-:W-:-:S04]  /*2ab0*/  VIADD R42, R40, UR10 ;  /* 0x0000000a282a7c36 */ /* 0x000fc80008000000 */
[----:B------:R-:W-:Y:S01]  /*2ac0*/  VIADD R46, R44, UR10 ;  /* 0x0000000a2c2e7c36 */ /* 0x000fe20008000000 */
[----:B------:R2:W-:Y:S04]  /*2ad0*/  LDGSTS.E [R42+0xa000], desc[UR20][R134.64], P2 ;  /* 0x0a000000862a7fae */ /* 0x0005e800091a1014 */
[----:B------:R3:W-:Y:S04]  /*2ae0*/  LDGSTS.E [R42+0xa400], desc[UR20][R100.64], P2 ;  /* 0x0a400000642a7fae */ /* 0x0007e800091a1014 */
[----:B------:R4:W-:Y:S04]  /*2af0*/  LDGSTS.E [R42+0xa800], desc[UR20][R104.64], P2 ;  /* 0x0a800000682a7fae */ /* 0x0009e800091a1014 */
[----:B------:R5:W-:Y:S01]  /*2b00*/  LDGSTS.E [R42+0xac00], desc[UR20][R140.64], P2 ;  /* 0x0ac000008c2a7fae */ /* 0x000be200091a1014 */
[----:B--2---:R-:W-:-:S03]  /*2b10*/  IMAD.WIDE R134, R79, 0x4, R134 ;  /* 0x000000044f867825 */ /* 0x004fc600078e0286 */
[----:B------:R2:W-:Y:S01]  /*2b20*/  LDGSTS.E [R42+0xb000], desc[UR20][R108.64], P2 ;  /* 0x0b0000006c2a7fae */ /* 0x0005e200091a1014 */
[----:B---3--:R-:W-:-:S03]  /*2b30*/  IMAD.WIDE R100, R79, 0x4, R100 ;  /* 0x000000044f647825 */ /* 0x008fc600078e0264 */
[----:B------:R3:W-:Y:S01]  /*2b40*/  LDGSTS.E [R42+0xb400], desc[UR20][R112.64], P2 ;  /* 0x0b400000702a7fae */ /* 0x0007e200091a1014 */
[----:B----4-:R-:W-:-:S03]  /*2b50*/  IMAD.WIDE R104, R79, 0x4, R104 ;  /* 0x000000044f687825 */ /* 0x010fc600078e0268 */
[----:B------:R4:W-:Y:S01]  /*2b60*/  LDGSTS.E [R42+0xb800], desc[UR20][R116.64], P2 ;  /* 0x0b800000742a7fae */ /* 0x0009e200091a1014 */
[----:B-----5:R-:W-:-:S03]  /*2b70*/  IMAD.WIDE R140, R79, 0x4, R140 ;  /* 0x000000044f8c7825 */ /* 0x020fc600078e028c */
        /* <DEDUP_REMOVED lines=17> */
[----:B------:R-:W-:Y:S01]  /*2c90*/  ISETP.NE.U32.AND P2, PT, R48, RZ, PT ;  /* 0x000000ff3000720c */ /* 0x000fe20003f45070 */
[----:B------:R-:W-:Y:S02]  /*2ca0*/  IMAD.SHL.U32 R48, R78, 0x20, RZ ;  /* 0x000000204e307824 */ /* 0x000fe400078e00ff */
[----:B------:R-:W0:Y:S01]  /*2cb0*/  LDGDEPBAR ;  /* 0x00000000000079af */ /* 0x000e220000000000 */
[----:B--2---:R-:W-:-:S04]  /*2cc0*/  IMAD.WIDE R110, R79, 0x4, R110 ;  /* 0x000000044f6e7825 */ /* 0x004fc800078e026e */
[C---:B------:R-:W-:Y:S01]  /*2cd0*/  IMAD.WIDE R128, R48.reuse, 0x4, R128 ;  /* 0x0000000430807825 */ /* 0x040fe200078e0280 */
[----:B------:R-:W-:Y:S03]  /*2ce0*/  BAR.SYNC.DEFER_BLOCKING 0x0 ;  /* 0x0000000000007b1d */ /* 0x000fe60000010000 */
[----:B------:R-:W-:-:S04]  /*2cf0*/  IMAD.WIDE R96, R48, 0x4, R96 ;  /* 0x0000000430607825 */ /* 0x000fc800078e0260 */
[----:B------:R-:W-:-:S04]  /*2d00*/  IMAD.WIDE R138, R48, 0x4, R138 ;  /* 0x00000004308a7825 */ /* 0x000fc800078e028a */
[----:B------:R-:W-:-:S04]  /*2d10*/  IMAD.WIDE R82, R48, 0x4, R82 ;  /* 0x0000000430527825 */ /* 0x000fc800078e0252 */
[----:B------:R-:W-:-:S04]  /*2d20*/  IMAD.WIDE R84, R48, 0x4, R84 ;  /* 0x0000000430547825 */ /* 0x000fc800078e0254 */
[----:B------:R-:W-:-:S04]  /*2d30*/  IMAD.WIDE R80, R48, 0x4, R80 ;  /* 0x0000000430507825 */ /* 0x000fc800078e0250 */
[----:B------:R-:W-:Y:S01]  /*2d40*/  IMAD.WIDE R86, R48, 0x4, R86 ;  /* 0x0000000430567825 */ /* 0x000fe200078e0256 */
[----:B------:R-:W-:Y:S01]  /*2d50*/  @!PT LDS RZ, [RZ] ;  /* 0x00000000fffff984 */ /* 0x000fe20000000800 */
[----:B------:R-:W-:Y:S01]  /*2d60*/  @!PT LDS RZ, [RZ] ;  /* 0x00000000fffff984 */ /* 0x000fe20000000800 */
[----:B------:R-:W-:Y:S01]  /*2d70*/  @!PT LDS RZ, [RZ] ;  /* 0x00000000fffff984 */ /* 0x000fe20000000800 */
[----:B------:R2:W-:Y:S01]  /*2d80*/  LDGSTS.E [R16+0x2000], desc[UR20][R128.64], P3 ;  /* 0x0200000080107fae */ /* 0x0005e200099a1014 */
[----:B------:R-:W-:Y:S02]  /*2d90*/  ISETP.NE.U32.AND P3, PT, R72, RZ, PT ;  /* 0x000000ff4800720c */ /* 0x000fe40003f65070 */
[----:B------:R-:W-:Y:S01]  /*2da0*/  IMAD.WIDE R88, R48, 0x4, R88 ;  /* 0x0000000430587825 */ /* 0x000fe200078e0258 */
[----:B------:R1:W-:Y:S01]  /*2db0*/  LDGSTS.E [R16+0x2008], desc[UR20][R96.64], P4 ;  /* 0x0200800060107fae */ /* 0x0003e2000a1a1014 */
[----:B------:R-:W-:Y:S02]  /*2dc0*/  ISETP.NE.U32.AND P4, PT, R68, RZ, PT ;  /* 0x000000ff4400720c */ /* 0x000fe40003f85070 */
[----:B------:R-:W-:Y:S01]  /*2dd0*/  IMAD.WIDE R126, R48, 0x4, R126 ;  /* 0x00000004307e7825 */ /* 0x000fe200078e027e */
[----:B------:R1:W-:Y:S01]  /*2de0*/  LDGSTS.E [R145+0x2000], desc[UR20][R138.64], P5 ;  /* 0x020000008a917fae */ /* 0x0003e2000a9a1014 */
[----:B------:R-:W-:-:S02]  /*2df0*/  ISETP.NE.U32.AND P5, PT, R70, RZ, PT ;  /* 0x000000ff4600720c */ /* 0x000fc40003fa5070 */
[----:B------:R-:W-:Y:S01]  /*2e00*/  IMAD.WIDE R90, R48, 0x4, R90 ;  /* 0x00000004305a7825 */ /* 0x000fe200078e025a */
        /* <DEDUP_REMOVED lines=20> */
[----:B------:R-:W-:Y:S01]  /*2f50*/  VIADD R50, R4, 0xffffffc0 ;  /* 0xffffffc004327836 */ /* 0x000fe20000000000 */
[----:B------:R1:W-:Y:S01]  /*2f60*/  LDGSTS.E [R28+0x2000], desc[UR20][R94.64], P3 ;  /* 0x020000005e1c7fae */ /* 0x0003e200099a1014 */
[----:B------:R-:W-:Y:S01]  /*2f70*/  ISETP.NE.U32.AND P3, PT, R54, RZ, PT ;  /* 0x000000ff3600720c */ /* 0x000fe20003f65070 */
[----:B---3--:R-:W-:Y:S02]  /*2f80*/  IMAD.WIDE R114, R79, 0x4, R114 ;  /* 0x000000044f727825 */ /* 0x008fe400078e0272 */
[----:B------:R3:W-:Y:S01]  /*2f90*/  LDGSTS.E [R28+0x2008], desc[UR20][R136.64], P4 ;  /* 0x02008000881c7fae */ /* 0x0007e2000a1a1014 */
[----:B------:R-:W-:Y:S01]  /*2fa0*/  ISETP.GE.AND P4, PT, R3, R50, PT ;  /* 0x000000320300720c */ /* 0x000fe20003f86270 */
[----:B----4-:R-:W-:-:S02]  /*2fb0*/  IMAD.WIDE R118, R79, 0x4, R118 ;  /* 0x000000044f767825 */ /* 0x010fc400078e0276 */
[----:B------:R4:W-:Y:S01]  /*2fc0*/  LDGSTS.E [R32+0x2000], desc[UR20][R124.64], P5 ;  /* 0x020000007c207fae */ /* 0x0009e2000a9a1014 */
[----:B------:R-:W-:Y:S01]  /*2fd0*/  SEL R54, RZ, 0x4, P4 ;  /* 0x00000004ff367807 */ /* 0x000fe20002000000 */
[----:B-----5:R-:W-:Y:S01]  /*2fe0*/  IMAD.WIDE R122, R79, 0x4, R122 ;  /* 0x000000044f7a7825 */ /* 0x020fe200078e027a */
[----:B------:R-:W-:Y:S01]  /*2ff0*/  ISETP.NE.U32.AND P4, PT, R52, RZ, PT ;  /* 0x000000ff3400720c */ /* 0x000fe20003f85070 */
[----:B------:R5:W-:Y:S01]  /*3000*/  LDGSTS.E [R32+0x2008], desc[UR20][R92.64], P6 ;  /* 0x020080005c207fae */ /* 0x000be2000b1a1014 */
[----:B------:R-:W-:Y:S01]  /*3010*/  ISETP.GT.AND P5, PT, R10, 0x5f, PT ;  /* 0x0000005f0a00780c */ /* 0x000fe20003fa4270 */
[----:B--2---:R-:W-:Y:S01]  /*3020*/  IMAD.WIDE R128, R48, 0x4, R128 ;  /* 0x0000000430807825 */ /* 0x004fe200078e0280 */
[-C--:B------:R-:W-:Y:S01]  /*3030*/  ISETP.GE.AND P6, PT, R25, R50.reuse, PT ;  /* 0x000000321900720c */ /* 0x080fe20003fc6270 */
[----:B------:R2:W-:Y:S01]  /*3040*/  LDGSTS.E [R38+0x2000], desc[UR20][R130.64], P2 ;  /* 0x0200000082267fae */ /* 0x0005e200091a1014 */
[----:B------:R-:W-:Y:S01]  /*3050*/  SEL R54, R54, RZ, P5 ;  /* 0x000000ff36367207 */ /* 0x000fe20002800000 */
[C---:B-1----:R-:W-:Y:S01]  /*3060*/  IMAD.WIDE R96, R48.reuse, 0x4, R96 ;  /* 0x0000000430607825 */ /* 0x042fe200078e0260 */
[-C--:B------:R-:W-:Y:S01]  /*3070*/  ISETP.GE.AND P2, PT, R31, R50.reuse, PT ;  /* 0x000000321f00720c */ /* 0x080fe20003f46270 */
[----:B------:R1:W-:Y:S01]  /*3080*/  LDGSTS.E [R38+0x2008], desc[UR20][R132.64], P3 ;  /* 0x0200800084267fae */ /* 0x0003e200099a1014 */
[----:B------:R-:W-:Y:S01]  /*3090*/  SEL R52, RZ, 0x4, P6 ;  /* 0x00000004ff347807 */ /* 0x000fe20003000000 */
[----:B------:R-:W-:Y:S01]  /*30a0*/  IMAD.WIDE R138, R48, 0x4, R138 ;  /* 0x00000004308a7825 */ /* 0x000fe200078e028a */
[----:B------:R-:W-:Y:S01]  /*30b0*/  ISETP.NE.U32.AND P6, PT, R54, RZ, PT ;  /* 0x000000ff3600720c */ /* 0x000fe20003fc5070 */
[----:B------:R-:W0:Y:S01]  /*30c0*/  LDGDEPBAR ;  /* 0x00000000000079af */ /* 0x000e220000000000 */
[----:B------:R-:W-:Y:S01]  /*30d0*/  SEL R56, RZ, 0x4, P2 ;  /* 0x00000004ff387807 */ /* 0x000fe20001000000 */
[----:B------:R-:W-:Y:S01]  /*30e0*/  IMAD.WIDE R82, R48, 0x4, R82 ;  /* 0x0000000430527825 */ /* 0x000fe200078e0252 */
[----:B------:R-:W-:Y:S01]  /*30f0*/  SEL R54, R52, RZ, P5 ;  /* 0x000000ff34367207 */ /* 0x000fe20002800000 */
[----:B------:R1:W-:Y:S01]  /*3100*/  LDGSTS.E [R42+0xc000], desc[UR20][R134.64], P4 ;  /* 0x0c000000862a7fae */ /* 0x0003e2000a1a1014 */
[-C--:B------:R-:W-:Y:S01]  /*3110*/  ISETP.GE.AND P3, PT, R33, R50.reuse, PT ;  /* 0x000000322100720c */ /* 0x080fe20003f66270 */
[----:B------:R-:W-:Y:S01]  /*3120*/  IMAD.WIDE R84, R48, 0x4, R84 ;  /* 0x0000000430547825 */ /* 0x000fe200078e0254 */
[----:B------:R-:W-:Y:S01]  /*3130*/  SEL R52, R56, RZ, P5 ;  /* 0x000000ff38347207 */ /* 0x000fe20002800000 */
[----:B------:R1:W-:Y:S01]  /*3140*/  LDGSTS.E [R42+0xc400], desc[UR20][R100.64], P4 ;  /* 0x0c400000642a7fae */ /* 0x0003e2000a1a1014 */
[----:B------:R-:W-:Y:S01]  /*3150*/  ISETP.GE.AND P2, PT, R69, R50, PT ;  /* 0x000000324500720c */ /* 0x000fe20003f46270 */
[----:B------:R-:W-:-:S02]  /*3160*/  IMAD.WIDE R80, R48, 0x4, R80 ;  /* 0x0000000430507825 */ /* 0x000fc400078e0250 */
[----:B------:R1:W-:Y:S02]  /*3170*/  LDGSTS.E [R42+0xc800], desc[UR20][R104.64], P4 ;  /* 0x0c800000682a7fae */ /* 0x0003e4000a1a1014 */
[C---:B------:R-:W-:Y:S02]  /*3180*/  IMAD.WIDE R86, R48.reuse, 0x4, R86 ;  /* 0x0000000430567825 */ /* 0x040fe400078e0256 */
[----:B------:R1:W-:Y:S02]  /*3190*/  LDGSTS.E [R42+0xcc00], desc[UR20][R140.64], P4 ;  /* 0x0cc000008c2a7fae */ /* 0x0003e4000a1a1014 */
[C---:B------:R-:W-:Y:S02]  /*31a0*/  IMAD.WIDE R88, R48.reuse, 0x4, R88 ;  /* 0x0000000430587825 */ /* 0x040fe400078e0258 */
[----:B------:R1:W-:Y:S02]  /*31b0*/  LDGSTS.E [R42+0xd000], desc[UR20][R108.64], P4 ;  /* 0x0d0000006c2a7fae */ /* 0x0003e4000a1a1014 */
[----:B------:R-:W-:-:S02]  /*31c0*/  IMAD.WIDE R126, R48, 0x4, R126 ;  /* 0x00000004307e7825 */ /* 0x000fc400078e027e */
[----:B------:R1:W-:Y:S02]  /*31d0*/  LDGSTS.E [R42+0xd400], desc[UR20][R112.64], P4 ;  /* 0x0d400000702a7fae */ /* 0x0003e4000a1a1014 */
[C---:B------:R-:W-:Y:S02]  /*31e0*/  IMAD.WIDE R90, R48.reuse, 0x4, R90 ;  /* 0x00000004305a7825 */ /* 0x040fe400078e025a */
[----:B------:R1:W-:Y:S02]  /*31f0*/  LDGSTS.E [R42+0xd800], desc[UR20][R116.64], P4 ;  /* 0x0d800000742a7fae */ /* 0x0003e4000a1a1014 */
[C---:B------:R-:W-:Y:S02]  /*3200*/  IMAD.WIDE R94, R48.reuse, 0x4, R94 ;  /* 0x00000004305e7825 */ /* 0x040fe400078e025e */
[----:B------:R1:W-:Y:S02]  /*3210*/  LDGSTS.E [R42+0xdc00], desc[UR20][R120.64], P4 ;  /* 0x0dc00000782a7fae */ /* 0x0003e4000a1a1014 */
[----:B---3--:R-:W-:-:S02]  /*3220*/  IMAD.WIDE R136, R48, 0x4, R136 ;  /* 0x0000000430887825 */ /* 0x008fc400078e0288 */
[----:B------:R3:W-:Y:S02]  /*3230*/  LDGSTS.E [R46+0xc200], desc[UR20][R98.64], P4 ;  /* 0x0c200000622e7fae */ /* 0x0007e4000a1a1014 */
[C---:B----4-:R-:W-:Y:S02]  /*3240*/  IMAD.WIDE R124, R48.reuse, 0x4, R124 ;  /* 0x00000004307c7825 */ /* 0x050fe400078e027c */
[----:B------:R4:W-:Y:S02]  /*3250*/  LDGSTS.E [R46+0xc600], desc[UR20][R102.64], P4 ;  /* 0x0c600000662e7fae */ /* 0x0009e4000a1a1014 */
[C---:B-----5:R-:W-:Y:S02]  /*3260*/  IMAD.WIDE R92, R48.reuse, 0x4, R92 ;  /* 0x00000004305c7825 */ /* 0x060fe400078e025c */
[----:B------:R5:W-:Y:S02]  /*3270*/  LDGSTS.E [R46+0xca00], desc[UR20][R142.64], P4 ;  /* 0x0ca000008e2e7fae */ /* 0x000be4000a1a1014 */
[----:B--2---:R-:W-:-:S02]  /*3280*/  IMAD.WIDE R130, R48, 0x4, R130 ;  /* 0x0000000430827825 */ /* 0x004fc400078e0282 */
[----:B------:R2:W-:Y:S02]  /*3290*/  LDGSTS.E [R46+0xce00], desc[UR20][R106.64], P4 ;  /* 0x0ce000006a2e7fae */ /* 0x0005e4000a1a1014 */
[----:B-1----:R-:W-:Y:S02]  /*32a0*/  IMAD.WIDE R132, R48, 0x4, R132 ;  /* 0x0000000430847825 */ /* 0x002fe400078e0284 */
[----:B------:R1:W-:Y:S02]  /*32b0*/  LDGSTS.E [R46+0xd200], desc[UR20][R110.64], P4 ;  /* 0x0d2000006e2e7fae */ /* 0x0003e4000a1a1014 */
[C---:B------:R-:W-:Y:S02]  /*32c0*/  IMAD.WIDE R134, R79.reuse, 0x4, R134 ;  /* 0x000000044f867825 */ /* 0x040fe400078e0286 */
[----:B------:R1:W-:Y:S02]  /*32d0*/  LDGSTS.E [R46+0xd600], desc[UR20][R114.64], P4 ;  /* 0x0d600000722e7fae */ /* 0x0003e4000a1a1014 */
[----:B------:R-:W-:-:S02]  /*32e0*/  IMAD.WIDE R100, R79, 0x4, R100 ;  /* 0x000000044f647825 */ /* 0x000fc400078e0264 */
[----:B------:R1:W-:Y:S02]  /*32f0*/  LDGSTS.E [R46+0xda00], desc[UR20][R118.64], P4 ;  /* 0x0da00000762e7fae */ /* 0x0003e4000a1a1014 */
[C---:B------:R-:W-:Y:S02]  /*3300*/  IMAD.WIDE R104, R79.reuse, 0x4, R104 ;  /* 0x000000044f687825 */ /* 0x040fe400078e0268 */
[----:B------:R1:W-:Y:S01]  /*3310*/  LDGSTS.E [R46+0xde00], desc[UR20][R122.64], P4 ;  /* 0x0de000007a2e7fae */ /* 0x0003e2000a1a1014 */
[----:B------:R-:W-:Y:S01]  /*3320*/  ISETP.NE.U32.AND P4, PT, R54, RZ, PT ;  /* 0x000000ff3600720c */ /* 0x000fe20003f85070 */
[C---:B------:R-:W-:Y:S01]  /*3330*/  IMAD.WIDE R140, R79.reuse, 0x4, R140 ;  /* 0x000000044f8c7825 */ /* 0x040fe200078e028c */
[----:B------:R-:W-:Y:S01]  /*3340*/  SEL R54, RZ, 0x4, P3 ;  /* 0x00000004ff367807 */ /* 0x000fe20001800000 */
[----:B------:R-:W0:Y:S01]  /*3350*/  LDGDEPBAR ;  /* 0x00000000000079af */ /* 0x000e220000000000 */
[----:B------:R-:W-:Y:S01]  /*3360*/  ISETP.NE.U32.AND P3, PT, R52, RZ, PT ;  /* 0x000000ff3400720c */ /* 0x000fe20003f65070 */
[C---:B------:R-:W-:Y:S01]  /*3370*/  IMAD.WIDE R108, R79.reuse, 0x4, R108 ;  /* 0x000000044f6c7825 */ /* 0x040fe200078e026c */
[----:B------:R-:W-:Y:S01]  /*3380*/  SEL R54, R54, RZ, P5 ;  /* 0x000000ff36367207 */ /* 0x000fe20002800000 */
[----:B------:R-:W-:Y:S01]  /*3390*/  BAR.SYNC.DEFER_BLOCKING 0x0 ;  /* 0x0000000000007b1d */ /* 0x000fe20000010000 */
[----:B------:R-:W-:Y:S01]  /*33a0*/  SEL R52, RZ, 0x4, P2 ;  /* 0x00000004ff347807 */ /* 0x000fe20001000000 */
[----:B------:R-:W-:Y:S01]  /*33b0*/  IMAD.WIDE R112, R79, 0x4, R112 ;  /* 0x000000044f707825 */ /* 0x000fe200078e0270 */
[----:B------:R-:W-:-:S02]  /*33c0*/  ISETP.NE.U32.AND P2, PT, R54, RZ, PT ;  /* 0x000000ff3600720c */ /* 0x000fc40003f45070 */
[----:B------:R-:W-:Y:S01]  /*33d0*/  SEL R52, R52, RZ, P5 ;  /* 0x000000ff34347207 */ /* 0x000fe20002800000 */
[----:B------:R-:W-:-:S04]  /*33e0*/  IMAD.WIDE R116, R79, 0x4, R116 ;  /* 0x000000044f747825 */ /* 0x000fc800078e0274 */
[----:B------:R-:W-:-:S04]  /*33f0*/  IMAD.WIDE R120, R79, 0x4, R120 ;  /* 0x000000044f787825 */ /* 0x000fc800078e0278 */
[----:B---3--:R-:W-:-:S04]  /*3400*/  IMAD.WIDE R98, R79, 0x4, R98 ;  /* 0x000000044f627825 */ /* 0x008fc800078e0262 */
[----:B----4-:R-:W-:-:S04]  /*3410*/  IMAD.WIDE R102, R79, 0x4, R102 ;  /* 0x000000044f667825 */ /* 0x010fc800078e0266 */
[----:B-----5:R-:W-:Y:S01]  /*3420*/  IMAD.WIDE R142, R79, 0x4, R142 ;  /* 0x000000044f8e7825 */ /* 0x020fe200078e028e */
[----:B------:R-:W-:Y:S01]  /*3430*/  @!PT LDS RZ, [RZ] ;  /* 0x00000000fffff984 */ /* 0x000fe20000000800 */
[----:B------:R-:W-:Y:S01]  /*3440*/  @!PT LDS RZ, [RZ] ;  /* 0x00000000fffff984 */ /* 0x000fe20000000800 */
[----:B------:R-:W-:Y:S01]  /*3450*/  @!PT LDS RZ, [RZ] ;  /* 0x00000000fffff984 */ /* 0x000fe20000000800 */
[----:B------:R3:W-:Y:S01]  /*3460*/  LDGSTS.E [R16+0x4000], desc[UR20][R128.64], P6 ;  /* 0x0400000080107fae */ /* 0x0007e2000b1a1014 */
[-C--:B------:R-:W-:Y:S02]  /*3470*/  ISETP.GE.AND P6, PT, R71, R50.reuse, PT ;  /* 0x000000324700720c */ /* 0x080fe40003fc6270 */
[C---:B--2---:R-:W-:Y:S01]  /*3480*/  IMAD.WIDE R106, R79.reuse, 0x4, R106 ;  /* 0x000000044f6a7825 */ /* 0x044fe200078e026a */
[----:B------:R2:W-:Y:S01]  /*3490*/  LDGSTS.E [R16+0x4008], desc[UR20][R96.64], P4 ;  /* 0x0400800060107fae */ /* 0x0005e2000a1a1014 */
[----:B------:R-:W-:Y:S02]  /*34a0*/  SEL R54, RZ, 0x4, P6 ;  /* 0x00000004ff367807 */ /* 0x000fe40003000000 */
[----:B-1----:R-:W-:Y:S01]  /*34b0*/  IMAD.WIDE R110, R79, 0x4, R110 ;  /* 0x000000044f6e7825 */ /* 0x002fe200078e026e */
[-C--:B------:R-:W-:Y:S01]  /*34c0*/  ISETP.GE.AND P4, PT, R73, R50.reuse, PT ;  /* 0x000000324900720c */ /* 0x080fe20003f86270 */
[----:B------:R1:W-:Y:S01]  /*34d0*/  LDGSTS.E [R145+0x4000], desc[UR20][R138.64], P3 ;  /* 0x040000008a917fae */ /* 0x0003e200099a1014 */
[----:B------:R-:W-:Y:S01]  /*34e0*/  SEL R54, R54, RZ, P5 ;  /* 0x000000ff36367207 */ /* 0x000fe20002800000 */
[C---:B------:R-:W-:Y:S01]  /*34f0*/  IMAD.WIDE R114, R79.reuse, 0x4, R114 ;  /* 0x000000044f727825 */ /* 0x040fe200078e0272 */
[----:B------:R-:W-:Y:S01]  /*3500*/  ISETP.NE.U32.AND P3, PT, R52, RZ, PT ;  /* 0x000000ff3400720c */ /* 0x000fe20003f65070 */
[----:B------:R4:W-:Y:S01]  /*3510*/  LDGSTS.E [R145+0x4008], desc[UR20][R82.64], P2 ;  /* 0x0400800052917fae */ /* 0x0009e200091a1014 */
[----:B------:R-:W-:Y:S01]  /*3520*/  SEL R52, RZ, 0x4, P4 ;  /* 0x00000004ff347807 */ /* 0x000fe20002000000 */
[----:B------:R-:W-:Y:S01]  /*3530*/  IMAD.WIDE R118, R79, 0x4, R118 ;  /* 0x000000044f767825 */ /* 0x000fe200078e0276 */
[----:B------:R-:W-:-:S02]  /*3540*/  ISETP.GE.AND P6, PT, R75, R50, PT ;  /* 0x000000324b00720c */ /* 0x000fc40003fc6270 */
[----:B------:R-:W-:Y:S01]  /*3550*/  ISETP.NE.U32.AND P4, PT, R54, RZ, PT ;  /* 0x000000ff3600720c */ /* 0x000fe20003f85070 */
[----:B------:R-:W-:Y:S01]  /*3560*/  IMAD.WIDE R122, R79, 0x4, R122 ;  /* 0x000000044f7a7825 */ /* 0x000fe200078e027a */
[----:B------:R-:W-:Y:S02]  /*3570*/  SEL R54, RZ, 0x4, P6 ;  /* 0x00000004ff367807 */ /* 0x000fe40003000000 */
[----:B------:R-:W-:Y:S01]  /*3580*/  SEL R52, R52, RZ, P5 ;  /* 0x000000ff34347207 */ /* 0x000fe20002800000 */
[----:B---3--:R-:W-:Y:S01]  /*3590*/  IMAD.WIDE R128, R48, 0x4, R128 ;  /* 0x0000000430807825 */ /* 0x008fe200078e0280 */
[----:B------:R-:W-:Y:S01]  /*35a0*/  ISETP.GE.AND P6, PT, R77, R50, PT ;  /* 0x000000324d00720c */ /* 0x000fe20003fc6270 */
[----:B------:R3:W-:Y:S01]  /*35b0*/  LDGSTS.E [R149+0x4000], desc[UR20][R84.64], P3 ;  /* 0x0400000054957fae */ /* 0x0007e200099a1014 */
[----:B------:R-:W-:Y:S01]  /*35c0*/  ISETP.NE.U32.AND P2, PT, R52, RZ, PT ;  /* 0x000000ff3400720c */ /* 0x000fe20003f45070 */
[----:B--2---:R-:W-:Y:S01]  /*35d0*/  IMAD.WIDE R96, R48, 0x4, R96 ;  /* 0x0000000430607825 */ /* 0x004fe200078e0260 */
[----:B------:R-:W-:-:S02]  /*35e0*/  SEL R54, R54, RZ, P5 ;  /* 0x000000ff36367207 */ /* 0x000fc40002800000 */
[----:B------:R-:W-:Y:S01]  /*35f0*/  SEL R52, RZ, 0x4, P6 ;  /* 0x00000004ff347807 */ /* 0x000fe20003000000 */
[----:B------:R2:W-:Y:S01]  /*3600*/  LDGSTS.E [R149+0x4008], desc[UR20][R80.64], P4 ;  /* 0x0400800050957fae */ /* 0x0005e2000a1a1014 */
[----:B------:R-:W-:Y:S01]  /*3610*/  ISETP.NE.U32.AND P3, PT, R54, RZ, PT ;  /* 0x000000ff3600720c */ /* 0x000fe20003f65070 */
[----:B-1----:R-:W-:Y:S01]  /*3620*/  IMAD.WIDE R138, R48, 0x4, R138 ;  /* 0x00000004308a7825 */ /* 0x002fe200078e028a */
[-C--:B------:R-:W-:Y:S02]  /*3630*/  ISETP.GE.AND P6, PT, R147, R50.reuse, PT ;  /* 0x000000329300720c */ /* 0x080fe40003fc6270 */
[----:B------:R-:W-:Y:S01]  /*3640*/  SEL R52, R52, RZ, P5 ;  /* 0x000000ff34347207 */ /* 0x000fe20002800000 */
[C---:B----4-:R-:W-:Y:S01]  /*3650*/  IMAD.WIDE R82, R48.reuse, 0x4, R82 ;  /* 0x0000000430527825 */ /* 0x050fe200078e0252 */
[----:B------:R-:W-:Y:S01]  /*3660*/  ISETP.GE.AND P4, PT, R151, R50, PT ;  /* 0x000000329700720c */ /* 0x000fe20003f86270 */
[----:B------:R1:W-:Y:S01]  /*3670*/  LDGSTS.E [R157+0x4000], desc[UR20][R86.64], P2 ;  /* 0x04000000569d7fae */ /* 0x0003e200091a1014 */
[----:B------:R-:W-:Y:S01]  /*3680*/  SEL R54, RZ, 0x4, P6 ;  /* 0x00000004ff367807 */ /* 0x000fe20003000000 */
[----:B---3--:R-:W-:Y:S01]  /*3690*/  IMAD.WIDE R84, R48, 0x4, R84 ;  /* 0x0000000430547825 */ /* 0x008fe200078e0254 */
[----:B------:R-:W-:-:S02]  /*36a0*/  ISETP.NE.U32.AND P6, PT, R52, RZ, PT ;  /* 0x000000ff3400720c */ /* 0x000fc40003fc5070 */
[----:B------:R-:W-:Y:S01]  /*36b0*/  SEL R52, RZ, 0x4, P4 ;  /* 0x00000004ff347807 */ /* 0x000fe20002000000 */
[----:B------:R3:W-:Y:S01]  /*36c0*/  LDGSTS.E [R157+0x4008], desc[UR20][R88.64], P3 ;  /* 0x04008000589d7fae */ /* 0x0007e200099a1014 */
[----:B------:R-:W-:Y:S01]  /*36d0*/  SEL R54, R54, RZ, P5 ;  /* 0x000000ff36367207 */ /* 0x000fe20002800000 */
[----:B--2---:R-:W-:Y:S01]  /*36e0*/  IMAD.WIDE R80, R48, 0x4, R80 ;  /* 0x0000000430507825 */ /* 0x004fe200078e0250 */
[----:B------:R-:W-:Y:S02]  /*36f0*/  SEL R52, R52, RZ, P5 ;  /* 0x000000ff34347207 */ /* 0x000fe40002800000 */
[-C--:B------:R-:W-:Y:S01]  /*3700*/  ISETP.GE.AND P4, PT, R153, R50.reuse, PT ;  /* 0x000000329900720c */ /* 0x080fe20003f86270 */
[----:B-1----:R-:W-:Y:S01]  /*3710*/  IMAD.WIDE R86, R48, 0x4, R86 ;  /* 0x0000000430567825 */ /* 0x002fe200078e0256 */
[----:B------:R-:W-:Y:S02]  /*3720*/  ISETP.NE.U32.AND P2, PT, R54, RZ, PT ;  /* 0x000000ff3600720c */ /* 0x000fe40003f45070 */
[----:B------:R-:W-:Y:S01]  /*3730*/  ISETP.NE.U32.AND P3, PT, R52, RZ, PT ;  /* 0x000000ff3400720c */ /* 0x000fe20003f65070 */
[----:B------:R1:W-:Y:S01]  /*3740*/  LDGSTS.E [R159+0x4000], desc[UR20][R126.64], P6 ;  /* 0x040000007e9f7fae */ /* 0x0003e2000b1a1014 */
[----:B------:R-:W-:Y:S01]  /*3750*/  SEL R52, RZ, 0x4, P4 ;  /* 0x00000004ff347807 */ /* 0x000fe20002000000 */
[----:B---3--:R-:W-:Y:S01]  /*3760*/  IMAD.WIDE R88, R48, 0x4, R88 ;  /* 0x0000000430587825 */ /* 0x008fe200078e0258 */
[----:B------:R-:W-:-:S02]  /*3770*/  ISETP.GE.AND P4, PT, R155, R50, PT ;  /* 0x000000329b00720c */ /* 0x000fc40003f86270 */
[----:B------:R-:W-:Y:S02]  /*3780*/  SEL R52, R52, RZ, P5 ;  /* 0x000000ff34347207 */ /* 0x000fe40002800000 */
[----:B------:R-:W-:Y:S02]  /*3790*/  SEL R54, RZ, 0x4, P4 ;  /* 0x00000004ff367807 */ /* 0x000fe40002000000 */
[----:B------:R-:W-:Y:S01]  /*37a0*/  ISETP.NE.U32.AND P6, PT, R52, RZ, PT ;  /* 0x000000ff3400720c */ /* 0x000fe20003fc5070 */
[----:B------:R2:W-:Y:S01]  /*37b0*/  LDGSTS.E [R159+0x4008], desc[UR20][R90.64], P2 ;  /* 0x040080005a9f7fae */ /* 0x0005e200091a1014 */
[-C--:B------:R-:W-:Y:S01]  /*37c0*/  ISETP.GE.AND P4, PT, R161, R50.reuse, PT ;  /* 0x00000032a100720c */ /* 0x080fe20003f86270 */
[----:B-1----:R-:W-:Y:S01]  /*37d0*/  IMAD.WIDE R126, R48, 0x4, R126 ;  /* 0x00000004307e7825 */ /* 0x002fe200078e027e */
[----:B------:R-:W-:Y:S01]  /*37e0*/  SEL R54, R54, RZ, P5 ;  /* 0x000000ff36367207 */ /* 0x000fe20002800000 */
[----:B------:R1:W-:Y:S01]  /*37f0*/  LDGSTS.E [R28+0x4000], desc[UR20][R94.64], P3 ;  /* 0x040000005e1c7fae */ /* 0x0003e200099a1014 */
[----:B------:R-:W-:-:S02]  /*3800*/  ISETP.GE.AND P2, PT, R163, R50, PT ;  /* 0x00000032a300720c */ /* 0x000fc40003f46270 */
[----:B------:R-:W-:Y:S02]  /*3810*/  ISETP.NE.U32.AND P3, PT, R54, RZ, PT ;  /* 0x000000ff3600720c */ /* 0x000fe40003f65070 */
[----:B------:R-:W-:Y:S02]  /*3820*/  SEL R52, RZ, 0x4, P4 ;  /* 0x00000004ff347807 */ /* 0x000fe40002000000 */
[----:B------:R-:W-:Y:S01]  /*3830*/  SEL R54, RZ, 0x4, P2 ;  /* 0x00000004ff367807 */ /* 0x000fe20001000000 */
[----:B------:R3:W-:Y:S01]  /*3840*/  LDGSTS.E [R28+0x4008], desc[UR20][R136.64], P6 ;  /* 0x04008000881c7fae */ /* 0x0007e2000b1a1014 */
[-C--:B------:R-:W-:Y:S01]  /*3850*/  ISETP.GE.AND P4, PT, R165, R50.reuse, PT ;  /* 0x00000032a500720c */ /* 0x080fe20003f86270 */
[----:B--2---:R-:W-:Y:S01]  /*3860*/  IMAD.WIDE R90, R48, 0x4, R90 ;  /* 0x00000004305a7825 */ /* 0x004fe200078e025a */
[----:B------:R-:W-:Y:S02]  /*3870*/  SEL R52, R52, RZ, P5 ;  /* 0x000000ff34347207 */ /* 0x000fe40002800000 */
[----:B------:R-:W-:Y:S01]  /*3880*/  SEL R54, R54, RZ, P5 ;  /* 0x000000ff36367207 */ /* 0x000fe20002800000 */
[----:B-1----:R-:W-:Y:S01]  /*3890*/  IMAD.WIDE R94, R48, 0x4, R94 ;  /* 0x00000004305e7825 */ /* 0x002fe200078e025e */
[----:B------:R-:W-:Y:S01]  /*38a0*/  ISETP.GE.AND P2, PT, R6, R50, PT ;  /* 0x000000320600720c */ /* 0x000fe20003f46270 */
[----:B------:R1:W-:Y:S01]  /*38b0*/  LDGSTS.E [R32+0x4000], desc[UR20][R124.64], P3 ;  /* 0x040000007c207fae */ /* 0x0003e200099a1014 */
[----:B------:R-:W-:-:S02]  /*38c0*/  SEL R50, RZ, 0x4, P4 ;  /* 0x00000004ff327807 */ /* 0x000fc40002000000 */
[----:B------:R-:W-:Y:S01]  /*38d0*/  ISETP.NE.U32.AND P6, PT, R52, RZ, PT ;  /* 0x000000ff3400720c */ /* 0x000fe20003fc5070 */
[----:B---3--:R-:W-:Y:S01]  /*38e0*/  IMAD.WIDE R136, R48, 0x4, R136 ;  /* 0x0000000430887825 */ /* 0x008fe200078e0288 */
[----:B------:R-:W-:Y:S02]  /*38f0*/  ISETP.NE.U32.AND P4, PT, R54, RZ, PT ;  /* 0x000000ff3600720c */ /* 0x000fe40003f85070 */
[----:B------:R-:W-:Y:S02]  /*3900*/  SEL R54, RZ, 0x4, P2 ;  /* 0x00000004ff367807 */ /* 0x000fe40001000000 */
[----:B------:R-:W-:Y:S01]  /*3910*/  SEL R52, R50, RZ, P5 ;  /* 0x000000ff32347207 */ /* 0x000fe20002800000 */
[----:B------:R-:W-:Y:S01]  /*3920*/  VIADD R50, R4, 0xffffffa0 ;  /* 0xffffffa004327836 */ /* 0x000fe20000000000 */
[----:B------:R-:W-:Y:S01]  /*3930*/  SEL R54, R54, RZ, P5 ;  /* 0x000000ff36367207 */ /* 0x000fe20002800000 */
[----:B-1----:R-:W-:Y:S01]  /*3940*/  IMAD.WIDE R124, R48, 0x4, R124 ;  /* 0x00000004307c7825 */ /* 0x002fe200078e027c */
[----:B------:R-:W-:-:S02]  /*3950*/  ISETP.NE.U32.AND P2, PT, R52, RZ, PT ;  /* 0x000000ff3400720c */ /* 0x000fc40003f45070 */
[-C--:B------:R-:W-:Y:S01]  /*3960*/  ISETP.GE.AND P3, PT, R3, R50.reuse, PT ;  /* 0x000000320300720c */ /* 0x080fe20003f66270 */
[----:B------:R1:W-:Y:S01]  /*3970*/  LDGSTS.E [R32+0x4008], desc[UR20][R92.64], P6 ;  /* 0x040080005c207fae */ /* 0x0003e2000b1a1014 */
[----:B------:R-:W-:Y:S02]  /*3980*/  ISETP.GT.AND P5, PT, R10, 0x7f, PT ;  /* 0x0000007f0a00780c */ /* 0x000fe40003fa4270 */
[----:B------:R-:W-:Y:S01]  /*3990*/  SEL R52, RZ, 0x4, P3 ;  /* 0x00000004ff347807 */ /* 0x000fe20001800000 */
[----:B------:R2:W-:Y:S01]  /*39a0*/  LDGSTS.E [R38+0x4000], desc[UR20][R130.64], P4 ;  /* 0x0400000082267fae */ /* 0x0005e2000a1a1014 */
[----:B------:R-:W-:Y:S02]  /*39b0*/  ISETP.NE.U32.AND P4, PT, R54, RZ, PT ;  /* 0x000000ff3600720c */ /* 0x000fe40003f85070 */
[-C--:B------:R-:W-:Y:S02]  /*39c0*/  ISETP.GE.AND P3, PT, R25, R50.reuse, PT ;  /* 0x000000321900720c */ /* 0x080fe40003f66270 */
[----:B------:R-:W-:Y:S01]  /*39d0*/  ISETP.GE.AND P6, PT, R31, R50, PT ;  /* 0x000000321f00720c */ /* 0x000fe20003fc6270 */
[----:B------:R3:W-:Y:S01]  /*39e0*/  LDGSTS.E [R38+0x4008], desc[UR20][R132.64], P2 ;  /* 0x0400800084267fae */ /* 0x0007e200091a1014 */
[----:B------:R-:W-:Y:S01]  /*39f0*/  SEL R52, R52, RZ, P5 ;  /* 0x000000ff34347207 */ /* 0x000fe20002800000 */
[C---:B-1----:R-:W-:Y:S01]  /*3a00*/  IMAD.WIDE R92, R48.reuse, 0x4, R92 ;  /* 0x00000004305c7825 */ /* 0x042fe200078e025c */
[----:B------:R-:W-:Y:S01]  /*3a10*/  SEL R54, RZ, 0x4, P3 ;  /* 0x00000004ff367807 */ /* 0x000fe20001800000 */
[----:B------:R-:W0:Y:S01]  /*3a20*/  LDGDEPBAR ;  /* 0x00000000000079af */ /* 0x000e220000000000 */
[----:B------:R-:W-:Y:S01]  /*3a30*/  SEL R56, RZ, 0x4, P6 ;  /* 0x00000004ff387807 */ /* 0x000fe20003000000 */
[----:B--2---:R-:W-:Y:S01]  /*3a40*/  IMAD.WIDE R130, R48, 0x4, R130 ;  /* 0x0000000430827825 */ /* 0x004fe200078e0282 */
[----:B------:R-:W-:Y:S01]  /*3a50*/  ISETP.NE.U32.AND P3, PT, R52, RZ, PT ;  /* 0x000000ff3400720c */ /* 0x000fe20003f65070 */
[----:B------:R1:W-:Y:S01]  /*3a60*/  LDGSTS.E [R42+0xe000], desc[UR20][R134.64], P4 ;  /* 0x0e000000862a7fae */ /* 0x0003e2000a1a1014 */
[----:B------:R-:W-:-:S02]  /*3a70*/  SEL R52, R54, RZ, P5 ;  /* 0x000000ff36347207 */ /* 0x000fc40002800000 */
[-C--:B------:R-:W-:Y:S01]  /*3a80*/  ISETP.GE.AND P6, PT, R33, R50.reuse, PT ;  /* 0x000000322100720c */ /* 0x080fe20003fc6270 */
[----:B------:R2:W-:Y:S01]  /*3a90*/  LDGSTS.E [R42+0xe400], desc[UR20][R100.64], P4 ;  /* 0x0e400000642a7fae */ /* 0x0005e2000a1a1014 */
[----:B------:R-:W-:Y:S01]  /*3aa0*/  SEL R54, R56, RZ, P5 ;  /* 0x000000ff38367207 */ /* 0x000fe20002800000 */
[----:B---3--:R-:W-:Y:S01]  /*3ab0*/  IMAD.WIDE R132, R48, 0x4, R132 ;  /* 0x0000000430847825 */ /* 0x008fe200078e0284 */
[----:B------:R-:W-:Y:S01]  /*3ac0*/  ISETP.GE.AND P2, PT, R69, R50, PT ;  /* 0x000000324500720c */ /* 0x000fe20003f46270 */
[----:B------:R3:W-:Y:S04]  /*3ad0*/  LDGSTS.E [R42+0xe800], desc[UR20][R104.64], P4 ;  /* 0x0e800000682a7fae */ /* 0x0007e8000a1a1014 */
[----:B------:R4:W-:Y:S01]  /*3ae0*/  LDGSTS.E [R42+0xec00], desc[UR20][R140.64], P4 ;  /* 0x0ec000008c2a7fae */ /* 0x0009e2000a1a1014 */
[----:B-1----:R-:W-:-:S03]  /*3af0*/  IMAD.WIDE R134, R79, 0x4, R134 ;  /* 0x000000044f867825 */ /* 0x002fc600078e0286 */
[----:B------:R1:W-:Y:S01]  /*3b00*/  LDGSTS.E [R42+0xf000], desc[UR20][R108.64], P4 ;  /* 0x0f0000006c2a7fae */ /* 0x0003e2000a1a1014 */
[----:B--2---:R-:W-:-:S03]  /*3b10*/  IMAD.WIDE R100, R79, 0x4, R100 ;  /* 0x000000044f647825 */ /* 0x004fc600078e0264 */
[----:B------:R2:W-:Y:S01]  /*3b20*/  LDGSTS.E [R42+0xf400], desc[UR20][R112.64], P4 ;  /* 0x0f400000702a7fae */ /* 0x0005e2000a1a1014 */
[----:B---3--:R-:W-:-:S03]  /*3b30*/  IMAD.WIDE R104, R79, 0x4, R104 ;  /* 0x000000044f687825 */ /* 0x008fc600078e0268 */
[----:B------:R3:W-:Y:S01]  /*3b40*/  LDGSTS.E [R42+0xf800], desc[UR20][R116.64], P4 ;  /* 0x0f800000742a7fae */ /* 0x0007e2000a1a1014 */
[----:B----4-:R-:W-:-:S03]  /*3b50*/  IMAD.WIDE R140, R79, 0x4, R140 ;  /* 0x000000044f8c7825 */ /* 0x010fc600078e028c */
        /* <DEDUP_REMOVED lines=17> */
[----:B------:R-:W-:Y:S01]  /*3c70*/  ISETP.NE.U32.AND P4, PT, R52, RZ, PT ;  /* 0x000000ff3400720c */ /* 0x000fe20003f85070 */
[C---:B-1----:R-:W-:Y:S01]  /*3c80*/  IMAD.WIDE R110, R79.reuse, 0x4, R110 ;  /* 0x000000044f6e7825 */ /* 0x042fe200078e026e */
[----:B------:R-:W-:Y:S01]  /*3c90*/  SEL R52, RZ, 0x4, P6 ;  /* 0x00000004ff347807 */ /* 0x000fe20003000000 */
[----:B------:R-:W0:Y:S01]  /*3ca0*/  LDGDEPBAR ;  /* 0x00000000000079af */ /* 0x000e220000000000 */
[----:B------:R-:W-:Y:S01]  /*3cb0*/  BAR.SYNC.DEFER_BLOCKING 0x0 ;  /* 0x0000000000007b1d */ /* 0x000fe20000010000 */
[----:B------:R-:W-:Y:S01]  /*3cc0*/  ISETP.NE.U32.AND P6, PT, R54, RZ, PT ;  /* 0x000000ff3600720c */ /* 0x000fe20003fc5070 */
[C---:B--2---:R-:W-:Y:S01]  /*3cd0*/  IMAD.WIDE R114, R79.reuse, 0x4, R114 ;  /* 0x000000044f727825 */ /* 0x044fe200078e0272 */
[----:B------:R-:W-:Y:S02]  /*3ce0*/  SEL R54, RZ, 0x4, P2 ;  /* 0x00000004ff367807 */ /* 0x000fe40001000000 */
[----:B------:R-:W-:Y:S01]  /*3cf0*/  SEL R52, R52, RZ, P5 ;  /* 0x000000ff34347207 */ /* 0x000fe20002800000 */
[----:B---3--:R-:W-:Y:S01]  /*3d00*/  IMAD.WIDE R118, R79, 0x4, R118 ;  /* 0x000000044f767825 */ /* 0x008fe200078e0276 */
[----:B------:R-:W-:-:S02]  /*3d10*/  SEL R54, R54, RZ, P5 ;  /* 0x000000ff36367207 */ /* 0x000fc40002800000 */
[----:B------:R-:W-:Y:S01]  /*3d20*/  ISETP.NE.U32.AND P2, PT, R52, RZ, PT ;  /* 0x000000ff3400720c */ /* 0x000fe20003f45070 */
[----:B----4-:R-:W-:Y:S01]  /*3d30*/  IMAD.WIDE R122, R79, 0x4, R122 ;  /* 0x000000044f7a7825 */ /* 0x010fe200078e027a */
[----:B------:R-:W-:Y:S01]  /*3d40*/  @!PT LDS RZ, [RZ] ;  /* 0x00000000fffff984 */ /* 0x000fe20000000800 */
[----:B------:R-:W-:Y:S01]  /*3d50*/  @!PT LDS RZ, [RZ] ;  /* 0x00000000fffff984 */ /* 0x000fe20000000800 */
[----:B------:R-:W-:Y:S01]  /*3d60*/  @!PT LDS RZ, [RZ] ;  /* 0x00000000fffff984 */ /* 0x000fe20000000800 */
[----:B------:R1:W-:Y:S01]  /*3d70*/  LDGSTS.E [R16+0x6000], desc[UR20][R128.64], P3 ;  /* 0x0600000080107fae */ /* 0x0003e200099a1014 */
[----:B------:R-:W-:-:S03]  /*3d80*/  ISETP.GE.AND P3, PT, R71, R50, PT ;  /* 0x000000324700720c */ /* 0x000fc60003f66270 */
[----:B------:R2:W-:Y:S01]  /*3d90*/  LDGSTS.E [R16+0x6008], desc[UR20][R96.64], P4 ;  /* 0x0600800060107fae */ /* 0x0005e2000a1a1014 */
[----:B------:R-:W-:Y:S02]  /*3da0*/  SEL R52, RZ, 0x4, P3 ;  /* 0x00000004ff347807 */ /* 0x000fe40001800000 */
[----:B------:R-:W-:Y:S01]  /*3db0*/  ISETP.NE.U32.AND P3, PT, R54, RZ, PT ;  /* 0x000000ff3600720c */ /* 0x000fe20003f65070 */
[----:B------:R3:W-:Y:S01]  /*3dc0*/  LDGSTS.E [R145+0x6000], desc[UR20][R138.64], P6 ;  /* 0x060000008a917fae */ /* 0x0007e2000b1a1014 */
[-C--:B------:R-:W-:Y:S02]  /*3dd0*/  ISETP.GE.AND P4, PT, R73, R50.reuse, PT ;  /* 0x000000324900720c */ /* 0x080fe40003f86270 */
[----:B------:R-:W-:Y:S01]  /*3de0*/  ISETP.GE.AND P6, PT, R75, R50, PT ;  /* 0x000000324b00720c */ /* 0x000fe20003fc6270 */
[----:B------:R3:W-:Y:S01]  /*3df0*/  LDGSTS.E [R145+0x6008], desc[UR20][R82.64], P2 ;  /* 0x0600800052917fae */ /* 0x0007e200091a1014 */
[----:B------:R-:W-:Y:S02]  /*3e00*/  SEL R54, RZ, 0x4, P4 ;  /* 0x00000004ff367807 */ /* 0x000fe40002000000 */
[----:B------:R-:W-:-:S02]  /*3e10*/  SEL R52, R52, RZ, P5 ;  /* 0x000000ff34347207 */ /* 0x000fc40002800000 */
[----:B------:R-:W-:Y:S02]  /*3e20*/  SEL R56, RZ, 0x4, P6 ;  /* 0x00000004ff387807 */ /* 0x000fe40003000000 */
[----:B------:R-:W-:Y:S01]  /*3e30*/  ISETP.GE.AND P4, PT, R77, R50, PT ;  /* 0x000000324d00720c */ /* 0x000fe20003f86270 */
[----:B------:R3:W-:Y:S01]  /*3e40*/  LDGSTS.E [R149+0x6000], desc[UR20][R84.64], P3 ;  /* 0x0600000054957fae */ /* 0x0007e200099a1014 */
[----:B------:R-:W-:Y:S02]  /*3e50*/  SEL R54, R54, RZ, P5 ;  /* 0x000000ff36367207 */ /* 0x000fe40002800000 */
[----:B------:R-:W-:Y:S02]  /*3e60*/  ISETP.NE.U32.AND P6, PT, R52, RZ, PT ;  /* 0x000000ff3400720c */ /* 0x000fe40003fc5070 */
[----:B------:R-:W-:Y:S02]  /*3e70*/  SEL R56, R56, RZ, P5 ;  /* 0x000000ff38387207 */ /* 0x000fe40002800000 */
[----:B------:R-:W-:-:S02]  /*3e80*/  SEL R52, RZ, 0x4, P4 ;  /* 0x00000004ff347807 */ /* 0x000fc40002000000 */
[----:B------:R-:W-:Y:S02]  /*3e90*/  ISETP.NE.U32.AND P2, PT, R54, RZ, PT ;  /* 0x000000ff3600720c */ /* 0x000fe40003f45070 */
[----:B------:R-:W-:Y:S02]  /*3ea0*/  ISETP.GE.AND P4, PT, R147, R50, PT ;  /* 0x000000329300720c */ /* 0x000fe40003f86270 */
[----:B------:R-:W-:Y:S02]  /*3eb0*/  ISETP.NE.U32.AND P3, PT, R56, RZ, PT ;  /* 0x000000ff3800720c */ /* 0x000fe40003f65070 */
[----:B------:R-:W-:Y:S01]  /*3ec0*/  SEL R52, R52, RZ, P5 ;  /* 0x000000ff34347207 */ /* 0x000fe20002800000 */
[----:B------:R3:W-:Y:S01]  /*3ed0*/  LDGSTS.E [R149+0x6008], desc[UR20][R80.64], P6 ;  /* 0x0600800050957fae */ /* 0x0007e2000b1a1014 */
[----:B------:R-:W-:Y:S02]  /*3ee0*/  SEL R54, RZ, 0x4, P4 ;  /* 0x00000004ff367807 */ /* 0x000fe40002000000 */
[----:B------:R-:W-:-:S02]  /*3ef0*/  ISETP.NE.U32.AND P4, PT, R52, RZ, PT ;  /* 0x000000ff3400720c */ /* 0x000fc40003f85070 */
[----:B------:R-:W-:Y:S01]  /*3f00*/  SEL R54, R54, RZ, P5 ;  /* 0x000000ff36367207 */ /* 0x000fe20002800000 */
[----:B------:R3:W-:Y:S01]  /*3f10*/  LDGSTS.E [R157+0x6000], desc[UR20][R86.64], P2 ;  /* 0x06000000569d7fae */ /* 0x0007e200091a1014 */
[-C--:B------:R-:W-:Y:S02]  /*3f20*/  ISETP.GE.AND P2, PT, R151, R50.reuse, PT ;  /* 0x000000329700720c */ /* 0x080fe40003f46270 */
[----:B------:R-:W-:Y:S01]  /*3f30*/  ISETP.NE.U32.AND P6, PT, R54, RZ, PT ;  /* 0x000000ff3600720c */ /* 0x000fe20003fc5070 */
[----:B------:R3:W-:Y:S01]  /*3f40*/  LDGSTS.E [R157+0x6008], desc[UR20][R88.64], P3 ;  /* 0x06008000589d7fae */ /* 0x0007e200099a1014 */
[-C--:B------:R-:W-:Y:S02]  /*3f50*/  ISETP.GE.AND P3, PT, R153, R50.reuse, PT ;  /* 0x000000329900720c */ /* 0x080fe40003f66270 */
[----:B------:R-:W-:Y:S02]  /*3f60*/  SEL R52, RZ, 0x4, P2 ;  /* 0x00000004ff347807 */ /* 0x000fe40001000000 */
[----:B------:R-:W-:Y:S01]  /*3f70*/  SEL R54, RZ, 0x4, P3 ;  /* 0x00000004ff367807 */ /* 0x000fe20001800000 */
[----:B------:R3:W-:Y:S01]  /*3f80*/  LDGSTS.E [R159+0x6000], desc[UR20][R126.64], P4 ;  /* 0x060000007e9f7fae */ /* 0x0007e2000a1a1014 */
[----:B------:R-:W-:-:S02]  /*3f90*/  ISETP.GE.AND P4, PT, R6, R50, PT ;  /* 0x000000320600720c */ /* 0x000fc40003f86270 */
[-C--:B------:R-:W-:Y:S02]  /*3fa0*/  ISETP.GE.AND P2, PT, R155, R50.reuse, PT ;  /* 0x000000329b00720c */ /* 0x080fe40003f46270 */
[----:B------:R-:W-:Y:S01]  /*3fb0*/  ISETP.GE.AND P3, PT, R161, R50, PT ;  /* 0x00000032a100720c */ /* 0x000fe20003f66270 */
[----:B------:R3:W-:Y:S01]  /*3fc0*/  LDGSTS.E [R159+0x6008], desc[UR20][R90.64], P6 ;  /* 0x060080005a9f7fae */ /* 0x0007e2000b1a1014 */
[----:B------:R-:W-:Y:S02]  /*3fd0*/  SEL R52, R52, RZ, P5 ;  /* 0x000000ff34347207 */ /* 0x000fe40002800000 */
[----:B------:R-:W-:Y:S02]  /*3fe0*/  SEL R54, R54, RZ, P5 ;  /* 0x000000ff36367207 */ /* 0x000fe40002800000 */
[----:B------:R-:W-:Y:S02]  /*3ff0*/  SEL R56, RZ, 0x4, P2 ;  /* 0x00000004ff387807 */ /* 0x000fe40001000000 */
[----:B------:R-:W-:-:S02]  /*4000*/  SEL R58, RZ, 0x4, P4 ;  /* 0x00000004ff3a7807 */ /* 0x000fc40002000000 */
[-C--:B------:R-:W-:Y:S02]  /*4010*/  ISETP.GE.AND P2, PT, R163, R50.reuse, PT ;  /* 0x00000032a300720c */ /* 0x080fe40003f46270 */
[----:B------:R-:W-:Y:S02]  /*4020*/  ISETP.GE.AND P4, PT, R165, R50, PT ;  /* 0x00000032a500720c */ /* 0x000fe40003f86270 */
[----:B------:R-:W-:Y:S02]  /*4030*/  ISETP.NE.U32.AND P6, PT, R52, RZ, PT ;  /* 0x000000ff3400720c */ /* 0x000fe40003fc5070 */
[----:B------:R-:W-:Y:S02]  /*4040*/  SEL R50, RZ, 0x4, P3 ;  /* 0x00000004ff327807 */ /* 0x000fe40001800000 */
[----:B------:R-:W-:Y:S02]  /*4050*/  ISETP.NE.U32.AND P3, PT, R54, RZ, PT ;  /* 0x000000ff3600720c */ /* 0x000fe40003f65070 */
[----:B------:R-:W-:-:S02]  /*4060*/  SEL R52, RZ, 0x4, P2 ;  /* 0x00000004ff347807 */ /* 0x000fc40001000000 */
[----:B------:R-:W-:Y:S02]  /*4070*/  SEL R54, RZ, 0x4, P4 ;  /* 0x00000004ff367807 */ /* 0x000fe40002000000 */
[----:B------:R-:W-:Y:S02]  /*4080*/  SEL R56, R56, RZ, P5 ;  /* 0x000000ff38387207 */ /* 0x000fe40002800000 */
[----:B------:R-:W-:Y:S01]  /*4090*/  SEL R50, R50, RZ, P5 ;  /* 0x000000ff32327207 */ /* 0x000fe20002800000 */
[----:B------:R3:W-:Y:S01]  /*40a0*/  LDGSTS.E [R28+0x6000], desc[UR20][R94.64], P6 ;  /* 0x060000005e1c7fae */ /* 0x0007e2000b1a1014 */
[----:B------:R-:W-:Y:S02]  /*40b0*/  SEL R52, R52, RZ, P5 ;  /* 0x000000ff34347207 */ /* 0x000fe40002800000 */
[----:B------:R-:W-:Y:S01]  /*40c0*/  SEL R54, R54, RZ, P5 ;  /* 0x000000ff36367207 */ /* 0x000fe20002800000 */
[----:B------:R3:W-:Y:S01]  /*40d0*/  LDGSTS.E [R28+0x6008], desc[UR20][R136.64], P3 ;  /* 0x06008000881c7fae */ /* 0x0007e200099a1014 */
[----:B------:R-:W-:-:S02]  /*40e0*/  SEL R58, R58, RZ, P5 ;  /* 0x000000ff3a3a7207 */ /* 0x000fc40002800000 */
[----:B------:R-:W-:Y:S01]  /*40f0*/  ISETP.NE.U32.AND P4, PT, R56, RZ, PT ;  /* 0x000000ff3800720c */ /* 0x000fe20003f85070 */
[----:B------:R-:W-:Y:S01]  /*4100*/  IMAD.SHL.U32 R56, R48, 0x4, RZ ;  /* 0x0000000430387824 */ /* 0x000fe200078e00ff */
[----:B------:R-:W-:Y:S02]  /*4110*/  ISETP.NE.U32.AND P5, PT, R50, RZ, PT ;  /* 0x000000ff3200720c */ /* 0x000fe40003fa5070 */
[----:B------:R-:W-:Y:S01]  /*4120*/  ISETP.NE.U32.AND P3, PT, R52, RZ, PT ;  /* 0x000000ff3400720c */ /* 0x000fe20003f65070 */
[----:B------:R-:W-:Y:S01]  /*4130*/  VIADD R52, R4, 0xffffff80 ;  /* 0xffffff8004347836 */ /* 0x000fe20000000000 */
[----:B------:R-:W-:Y:S02]  /*4140*/  ISETP.NE.U32.AND P6, PT, R54, RZ, PT ;  /* 0x000000ff3600720c */ /* 0x000fe40003fc5070 */
[----:B------:R-:W-:Y:S02]  /*4150*/  ISETP.NE.U32.AND P2, PT, R58, RZ, PT ;  /* 0x000000ff3a00720c */ /* 0x000fe40003f45070 */
[----:B------:R-:W-:-:S03]  /*4160*/  SHF.R.S32.HI R50, RZ, 0x1f, R48 ;  /* 0x0000001fff327819 */ /* 0x000fc60000011430 */
[----:B------:R3:W-:Y:S01]  /*4170*/  LDGSTS.E [R32+0x6000], desc[UR20][R124.64], P4 ;  /* 0x060000007c207fae */ /* 0x0007e2000a1a1014 */
[----:B------:R-:W-:Y:S02]  /*4180*/  SHF.L.U64.HI R54, R48, 0x2, R50 ;  /* 0x0000000230367819 */ /* 0x000fe40000010232 */
[-C--:B-1----:R-:W-:Y:S01]  /*4190*/  IADD3 R128, P4, PT, R128, R56.reuse, RZ ;  /* 0x0000003880807210 */ /* 0x082fe20007f9e0ff */
[----:B------:R3:W-:Y:S01]  /*41a0*/  LDGSTS.E [R32+0x6008], desc[UR20][R92.64], P5 ;  /* 0x060080005c207fae */ /* 0x0007e2000a9a1014 */
[----:B--2---:R-:W-:-:S03]  /*41b0*/  IADD3 R96, P5, PT, R96, R56, RZ ;  /* 0x0000003860607210 */ /* 0x004fc60007fbe0ff */
[----:B------:R3:W-:Y:S01]  /*41c0*/  LDGSTS.E [R38+0x6000], desc[UR20][R130.64], P3 ;  /* 0x0600000082267fae */ /* 0x0007e200099a1014 */
[-C--:B------:R-:W-:Y:S01]  /*41d0*/  ISETP.GE.AND P3, PT, R3, R52.reuse, PT ;  /* 0x000000340300720c */ /* 0x080fe20003f66270 */
[--C-:B------:R-:W-:Y:S01]  /*41e0*/  IMAD.X R129, R129, 0x1, R54.reuse, P4 ;  /* 0x0000000181817824 */ /* 0x100fe200020e0636 */
[-C--:B------:R-:W-:Y:S01]  /*41f0*/  ISETP.GE.AND P4, PT, R25, R52.reuse, PT ;  /* 0x000000341900720c */ /* 0x080fe20003f86270 */
[----:B------:R3:W-:Y:S01]  /*4200*/  LDGSTS.E [R38+0x6008], desc[UR20][R132.64], P6 ;  /* 0x0600800084267fae */ /* 0x0007e2000b1a1014 */
[----:B------:R-:W-:Y:S01]  /*4210*/  SEL R58, RZ, 0x4, P3 ;  /* 0x00000004ff3a7807 */ /* 0x000fe20001800000 */
[----:B------:R-:W-:Y:S01]  /*4220*/  IMAD.X R97, R97, 0x1, R54, P5 ;  /* 0x0000000161617824 */ /* 0x000fe200028e0636 */
[----:B------:R-:W-:Y:S01]  /*4230*/  ISETP.NE.U32.AND P3, PT, RZ, UR8, PT ;  /* 0x00000008ff007c0c */ /* 0x000fe2000bf65070 */
[----:B------:R-:W0:Y:S01]  /*4240*/  LDGDEPBAR ;  /* 0x00000000000079af */ /* 0x000e220000000000 */
[----:B------:R-:W-:Y:S02]  /*4250*/  SEL R60, RZ, 0x4, P4 ;  /* 0x00000004ff3c7807 */ /* 0x000fe40002000000 */
[----:B------:R-:W-:Y:S01]  /*4260*/  ISETP.LT.OR P4, PT, R10, 0x20, P3 ;  /* 0x000000200a00780c */ /* 0x000fe20001f81670 */
[----:B------:R3:W-:Y:S01]  /*4270*/  LDGSTS.E [R42+0x10000], desc[UR20][R134.64], P2 ;  /* 0x10000000862a7fae */ /* 0x0007e200091a1014 */
[----:B------:R-:W-:-:S03]  /*4280*/  ISETP.GE.AND P5, PT, R31, R52, PT ;  /* 0x000000341f00720c */ /* 0x000fc60003fa6270 */
[----:B------:R3:W-:Y:S04]  /*4290*/  LDGSTS.E [R42+0x10400], desc[UR20][R100.64], P2 ;  /* 0x10400000642a7fae */ /* 0x0007e800091a1014 */
        /* <DEDUP_REMOVED lines=13> */
[----:B------:R3:W-:Y:S01]  /*4370*/  LDGSTS.E [R46+0x11e00], desc[UR20][R122.64], P2 ;  /* 0x11e000007a2e7fae */ /* 0x0007e200091a1014 */
[----:B------:R-:W-:-:S03]  /*4380*/  ISETP.GT.AND P2, PT, R10, 0x9f, PT ;  /* 0x0000009f0a00780c */ /* 0x000fc60003f44270 */
[----:B------:R-:W0:Y:S01]  /*4390*/  LDGDEPBAR ;  /* 0x00000000000079af */ /* 0x000e220000000000 */
[----:B------:R-:W-:Y:S02]  /*43a0*/  SEL R58, R58, RZ, P2 ;  /* 0x000000ff3a3a7207 */ /* 0x000fe40001000000 */
[----:B------:R-:W-:Y:S02]  /*43b0*/  SEL R60, R60, RZ, P2 ;  /* 0x000000ff3c3c7207 */ /* 0x000fe40001000000 */
[----:B------:R-:W-:Y:S01]  /*43c0*/  ISETP.NE.U32.AND P6, PT, R58, RZ, PT ;  /* 0x000000ff3a00720c */ /* 0x000fe20003fc5070 */
[----:B------:R-:W-:-:S04]  /*43d0*/  DEPBAR.LE SB0, 0x6 ;  /* 0x000081800000791a */ /* 0x000fc80000000000 */
[----:B------:R-:W-:Y:S06]  /*43e0*/  BAR.SYNC.DEFER_BLOCKING 0x0 ;  /* 0x0000000000007b1d */ /* 0x000fec0000010000 */
[----:B---3--:R-:W-:Y:S05]  /*43f0*/  @P4 BRA `(.L_x_6) ;  /* 0x0000000000844947 */ /* 0x008fea0003800000 */
[----:B------:R-:W-:Y:S02]  /*4400*/  UIADD3 UR4, UPT, UPT, UR10, 0xa000, URZ ;  /* 0x0000a0000a047890 */ /* 0x000fe4000fffe0ff */
[----:B------:R-:W-:Y:S02]  /*4410*/  USHF.R.U32.HI UR6, URZ, 0x4, UR10 ;  /* 0x00000004ff067899 */ /* 0x000fe4000801160a */
[----:B------:R-:W-:Y:S02]  /*4420*/  USHF.R.U32.HI UR4, URZ, 0x4, UR4 ;  /* 0x00000004ff047899 */ /* 0x000fe40008011604 */
[----:B------:R-:W-:Y:S02]  /*4430*/  USGXT.U32 UR6, UR6, 0xe ;  /* 0x0000000e0606789a */ /* 0x000fe40008000000 */
[----:B------:R-:W-:Y:S02]  /*4440*/  USGXT.U32 UR8, UR4, 0xe ;  /* 0x0000000e0408789a */ /* 0x000fe40008000000 */
[----:B------:R-:W-:-:S02]  /*4450*/  UIADD3 UR26, UP0, UPT, UR6, 0x2, URZ ;  /* 0x00000002061a7890 */ /* 0x000fc4000ff1e0ff */
[----:B------:R-:W-:Y:S01]  /*4460*/  UIADD3 UR28, UP1, UPT, UR8, 0x2, URZ ;  /* 0x00000002081c7890 */ /* 0x000fe2000ff3e0ff */
[----:B------:R-:W-:Y:S01]  /*4470*/  UMOV UR4, URZ ;  /* 0x000000ff00047c82 */ /* 0x000fe20008000000 */
[----:B------:R-:W-:Y:S01]  /*4480*/  UMOV UR30, 0x0 ;  /* 0x00000000001e7882 */ /* 0x000fe20000000000 */
[----:B------:R-:W-:Y:S02]  /*4490*/  UIADD3.X UR27, UPT, UPT, UR4, 0x40004040, URZ, UP0, !UPT ;  /* 0x40004040041b7890 */ /* 0x000fe400087fe4ff */
[----:B------:R-:W-:Y:S02]  /*44a0*/  UIADD3.X UR29, UPT, UPT, UR4, 0x40004040, URZ, UP1, !UPT ;  /* 0x40004040041d7890 */ /* 0x000fe40008ffe4ff */
[----:B------:R-:W-:Y:S02]  /*44b0*/  UIADD3.64 UR14, UPT, UPT, UR26, 0x2, URZ ;  /* 0x000000021a0e7897 */ /* 0x000fe4000fffe0ff */
[----:B------:R-:W-:Y:S02]  /*44c0*/  UIADD3.64 UR16, UPT, UPT, UR28, 0x2, URZ ;  /* 0x000000021c107897 */ /* 0x000fe4000fffe0ff */
[----:B------:R-:W-:-:S02]  /*44d0*/  UIADD3.64 UR18, UPT, UPT, UR26, 0x4, URZ ;  /* 0x000000041a127897 */ /* 0x000fc4000fffe0ff */
[----:B------:R-:W-:Y:S01]  /*44e0*/  UIADD3.64 UR24, UPT, UPT, UR28, 0x4, URZ ;  /* 0x000000041c187897 */ /* 0x000fe2000fffe0ff */
[----:B------:R-:W-:Y:S01]  /*44f0*/  UMOV UR31, 0x4100910 ;  /* 0x04100910001f7882 */ /* 0x000fe20000000000 */
[----:B------:R-:W-:Y:S01]  /*4500*/  UMOV UR7, 0x40004040 ;  /* 0x4000404000077882 */ /* 0x000fe20000000000 */
[----:B------:R-:W-:Y:S01]  /*4510*/  UMOV UR9, 0x40004040 ;  /* 0x4000404000097882 */ /* 0x000fe20000000000 */
[----:B------:R-:W-:Y:S01]  /*4520*/  UMOV UR32, 0x0 ;  /* 0x0000000000207882 */ /* 0x000fe20000000000 */
[----:B------:R-:W-:Y:S01]  /*4530*/  UMOV UR33, 0x4100910 ;  /* 0x0410091000217882 */ /* 0x000fe20000000000 */
[----:B------:R-:W-:Y:S01]  /*4540*/  UMOV UR34, 0x0 ;  /* 0x0000000000227882 */ /* 0x000fe20000000000 */
[----:B------:R-:W-:Y:S01]  /*4550*/  UMOV UR35, 0x4100910 ;  /* 0x0410091000237882 */ /* 0x000fe20000000000 */
[----:B------:R-:W-:Y:S01]  /*4560*/  UMOV UR4, UR12 ;  /* 0x0000000c00047c82 */ /* 0x000fe20008000000 */
[----:B------:R-:W-:Y:S01]  /*4570*/  UMOV UR5, URZ ;  /* 0x000000ff00057c82 */ /* 0x000fe20008000000 */
[----:B------:R1:W-:Y:S01]  /*4580*/  UTCHMMA gdesc[UR6], gdesc[UR8], tmem[UR22], tmem[UR30], idesc[UR31], !UPT ;  /* 0x00ff1e08060075ea */ /* 0x0003e2000f800016 */
[----:B------:R-:W-:Y:S01]  /*4590*/  UMOV UR36, 0x0 ;  /* 0x0000000000247882 */ /* 0x000fe20000000000 */
[----:B------:R-:W-:Y:S01]  /*45a0*/  UMOV UR37, 0x4100910 ;  /* 0x0410091000257882 */ /* 0x000fe20000000000 */
[----:B------:R1:W-:Y:S01]  /*45b0*/  UTCHMMA gdesc[UR26], gdesc[UR28], tmem[UR22], tmem[UR32], idesc[UR33], UPT ;  /* 0x00ff201c1a0075ea */ /* 0x0003e2000b800016 */
[----:B------:R-:W-:Y:S01]  /*45c0*/  UMOV UR4, UR4 ;  /* 0x0000000400047c82 */ /* 0x000fe20008000000 */
[----:B------:R1:W-:Y:S01]  /*45d0*/  UTCHMMA gdesc[UR14], gdesc[UR16], tmem[UR22], tmem[UR34], idesc[UR35], UPT ;  /* 0x00ff22100e0075ea */ /* 0x0003e2000b800016 */
[----:B------:R1:W-:Y:S01]  /*45e0*/  UTCHMMA gdesc[UR18], gdesc[UR24], tmem[UR22], tmem[UR36], idesc[UR37], UPT ;  /* 0x00ff2418120075ea */ /* 0x0003e2000b800016 */
[----:B------:R1:W-:Y:S01]  /*45f0*/  UTCBAR [UR4], URZ ;  /* 0x000000ff040073e9 */ /* 0x0003e200080000ff */
[----:B------:R-:W-:Y:S01]  /*4600*/  NOP ;  /* 0x0000000000007918 */ /* 0x000fe20000000000 */
.L_x_6:
[----:B------:R-:W-:Y:S01]  /*4610*/  BAR.SYNC.DEFER_BLOCKING 0x0 ;  /* 0x0000000000007b1d */ /* 0x000fe20000010000 */
[----:B------:R-:W-:Y:S02]  /*4620*/  SEL R58, RZ, 0x4, P5 ;  /* 0x00000004ff3a7807 */ /* 0x000fe40002800000 */
[----:B------:R-:W-:Y:S02]  /*4630*/  IADD3 R138, P5, PT, R138, R56, RZ ;  /* 0x000000388a8a7210 */ /* 0x000fe40007fbe0ff */
[----:B------:R-:W-:Y:S01]  /*4640*/  ISETP.NE.U32.AND P4, PT, R60, RZ, PT ;  /* 0x000000ff3c00720c */ /* 0x000fe20003f85070 */
[----:B-1----:R-:W-:Y:S01]  /*4650*/  UMOV UR4, URZ ;  /* 0x000000ff00047c82 */ /* 0x002fe20008000000 */
[----:B------:R-:W-:Y:S01]  /*4660*/  SEL R58, R58, RZ, P2 ;  /* 0x000000ff3a3a7207 */ /* 0x000fe20001000000 */
[----:B------:R-:W-:Y:S01]  /*4670*/  IMAD.X R139, R139, 0x1, R54, P5 ;  /* 0x000000018b8b7824 */ /* 0x000fe200028e0636 */
[----:B------:R-:W-:Y:S01]  /*4680*/  ISETP.GE.AND P5, PT, R33, R52, PT ;  /* 0x000000342100720c */ /* 0x000fe20003fa6270 */
[----:B------:R-:W-:Y:S01]  /*4690*/  @!PT LDS RZ, [RZ] ;  /* 0x00000000fffff984 */ /* 0x000fe20000000800 */
[----:B------:R-:W-:Y:S01]  /*46a0*/  @!PT LDS RZ, [RZ] ;  /* 0x00000000fffff984 */ /* 0x000fe20000000800 */
[----:B------:R-:W-:Y:S01]  /*46b0*/  @!PT LDS RZ, [RZ] ;  /* 0x00000000fffff984 */ /* 0x000fe20000000800 */
[----:B------:R-:W-:Y:S01]  /*46c0*/  LDGSTS.E [R16+0x8000], desc[UR20][R128.64], P6 ;  /* 0x0800000080107fae */ /* 0x000fe2000b1a1014 */
[----:B------:R-:W-:-:S07]  /*46d0*/  IADD3 R82, P6, PT, R82, R56, RZ ;  /* 0x0000003852527210 */ /* 0x000fce0007fde0ff */
[----:B------:R1:W-:Y:S01]  /*46e0*/  LDGSTS.E [R16+0x8008], desc[UR20][R96.64], P4 ;  /* 0x0800800060107fae */ /* 0x0003e2000a1a1014 */
[----:B------:R-:W-:Y:S01]  /*46f0*/  IMAD.X R83, R83, 0x1, R54, P6 ;  /* 0x0000000153537824 */ /* 0x000fe200030e0636 */
[----:B------:R-:W-:Y:S02]  /*4700*/  ISETP.NE.U32.AND P6, PT, R58, RZ, PT ;  /* 0x000000ff3a00720c */ /* 0x000fe40003fc5070 */
[----:B------:R-:W-:Y:S02]  /*4710*/  SEL R58, RZ, 0x4, P5 ;  /* 0x00000004ff3a7807 */ /* 0x000fe40002800000 */
[----:B------:R-:W-:Y:S02]  /*4720*/  IADD3 R84, P5, PT, R84, R56, RZ ;  /* 0x0000003854547210 */ /* 0x000fe40007fbe0ff */
[----:B------:R-:W-:-:S03]  /*4730*/  SEL R58, R58, RZ, P2 ;  /* 0x000000ff3a3a7207 */ /* 0x000fc60001000000 */
[--C-:B------:R-:W-:Y:S01]  /*4740*/  IMAD.X R85, R85, 0x1, R54.reuse, P5 ;  /* 0x0000000155557824 */ /* 0x100fe200028e0636 */
[----:B------:R-:W-:Y:S02]  /*4750*/  ISETP.GE.AND P5, PT, R69, R52, PT ;  /* 0x000000344500720c */ /* 0x000fe40003fa6270 */
[----:B------:R-:W-:Y:S01]  /*4760*/  ISETP.NE.U32.AND P4, PT, R58, RZ, PT ;  /* 0x000000ff3a00720c */ /* 0x000fe20003f85070 */
[----:B------:R-:W-:Y:S01]  /*4770*/  LDGSTS.E [R145+0x8000], desc[UR20][R138.64], P6 ;  /* 0x080000008a917fae */ /* 0x000fe2000b1a1014 */
[----:B------:R-:W-:Y:S02]  /*4780*/  SEL R58, RZ, 0x4, P5 ;  /* 0x00000004ff3a7807 */ /* 0x000fe40002800000 */
[-C--:B------:R-:W-:Y:S02]  /*4790*/  IADD3 R80, P5, PT, R80, R56.reuse, RZ ;  /* 0x0000003850507210 */ /* 0x080fe40007fbe0ff */
[-C--:B------:R-:W-:Y:S02]  /*47a0*/  IADD3 R86, P6, PT, R86, R56.reuse, RZ ;  /* 0x0000003856567210 */ /* 0x080fe40007fde0ff */
[----:B------:R-:W-:Y:S01]  /*47b0*/  SEL R58, R58, RZ, P2 ;  /* 0x000000ff3a3a7207 */ /* 0x000fe20001000000 */
[--C-:B------:R-:W-:Y:S01]  /*47c0*/  IMAD.X R81, R81, 0x1, R54.reuse, P5 ;  /* 0x0000000151517824 */ /* 0x100fe200028e0636 */
[----:B------:R-:W-:Y:S01]  /*47d0*/  IADD3 R88, P5, PT, R88, R56, RZ ;  /* 0x0000003858587210 */ /* 0x000fe20007fbe0ff */
[--C-:B------:R-:W-:Y:S01]  /*47e0*/  IMAD.X R87, R87, 0x1, R54.reuse, P6 ;  /* 0x0000000157577824 */ /* 0x100fe200030e0636 */
[----:B------:R-:W-:Y:S01]  /*47f0*/  ISETP.NE.U32.AND P6, PT, R58, RZ, PT ;  /* 0x000000ff3a00720c */ /* 0x000fe20003fc5070 */
[----:B------:R-:W-:Y:S01]  /*4800*/  LDGSTS.E [R145+0x8008], desc[UR20][R82.64], P4 ;  /* 0x0800800052917fae */ /* 0x000fe2000a1a1014 */
[----:B------:R-:W-:Y:S01]  /*4810*/  ISETP.GE.AND P4, PT, R71, R52, PT ;  /* 0x000000344700720c */ /* 0x000fe20003f86270 */
[----:B------:R-:W-:Y:S01]  /*4820*/  IMAD.X R89, R89, 0x1, R54, P5 ;  /* 0x0000000159597824 */ /* 0x000fe200028e0636 */
[----:B-1----:R-:W-:-:S02]  /*4830*/  IADD3 R96, P5, PT, R126, R56, RZ ;  /* 0x000000387e607210 */ /* 0x002fc40007fbe0ff */
[----:B------:R-:W-:Y:S02]  /*4840*/  SEL R16, RZ, 0x4, P4 ;  /* 0x00000004ff107807 */ /* 0x000fe40002000000 */
[-C--:B------:R-:W-:Y:S01]  /*4850*/  ISETP.GE.AND P4, PT, R73, R52.reuse, PT ;  /* 0x000000344900720c */ /* 0x080fe20003f86270 */
[----:B------:R-:W-:Y:S01]  /*4860*/  IMAD.X R97, R127, 0x1, R54, P5 ;  /* 0x000000017f617824 */ /* 0x000fe200028e0636 */
[----:B------:R-:W-:Y:S02]  /*4870*/  SEL R16, R16, RZ, P2 ;  /* 0x000000ff10107207 */ /* 0x000fe40001000000 */
[----:B------:R-:W-:Y:S01]  /*4880*/  ISETP.GE.AND P5, PT, R77, R52, PT ;  /* 0x000000344d00720c */ /* 0x000fe20003fa6270 */
[----:B------:R1:W-:Y:S01]  /*4890*/  LDGSTS.E [R149+0x8000], desc[UR20][R84.64], P6 ;  /* 0x0800000054957fae */ /* 0x0003e2000b1a1014 */
[----:B------:R-:W-:Y:S02]  /*48a0*/  SEL R58, RZ, 0x4, P4 ;  /* 0x00000004ff3a7807 */ /* 0x000fe40002000000 */
[----:B------:R-:W-:-:S02]  /*48b0*/  ISETP.NE.U32.AND P4, PT, R16, RZ, PT ;  /* 0x000000ff1000720c */ /* 0x000fc40003f85070 */
[----:B------:R-:W-:Y:S02]  /*48c0*/  SEL R16, RZ, 0x4, P5 ;  /* 0x00000004ff107807 */ /* 0x000fe40002800000 */
[----:B------:R-:W-:Y:S02]  /*48d0*/  ISETP.GE.AND P6, PT, R75, R52, PT ;  /* 0x000000344b00720c */ /* 0x000fe40003fc6270 */
[-C--:B------:R-:W-:Y:S02]  /*48e0*/  IADD3 R94, P5, PT, R94, R56.reuse, RZ ;  /* 0x000000385e5e7210 */ /* 0x080fe40007fbe0ff */
[----:B------:R-:W-:Y:S02]  /*48f0*/  SEL R58, R58, RZ, P2 ;  /* 0x000000ff3a3a7207 */ /* 0x000fe40001000000 */
[----:B------:R-:W-:Y:S01]  /*4900*/  SEL R60, RZ, 0x4, P6 ;  /* 0x00000004ff3c7807 */ /* 0x000fe20003000000 */
[----:B------:R-:W-:Y:S01]  /*4910*/  IMAD.X R95, R95, 0x1, R54, P5 ;  /* 0x000000015f5f7824 */ /* 0x000fe200028e0636 */
[----:B------:R-:W-:Y:S01]  /*4920*/  IADD3 R90, P6, PT, R90, R56, RZ ;  /* 0x000000385a5a7210 */ /* 0x000fe20007fde0ff */
[----:B------:R2:W-:Y:S01]  /*4930*/  LDGSTS.E [R149+0x8008], desc[UR20][R80.64], P4 ;  /* 0x0800800050957fae */ /* 0x0005e2000a1a1014 */
[----:B------:R-:W-:-:S02]  /*4940*/  ISETP.NE.U32.AND P5, PT, R58, RZ, PT ;  /* 0x000000ff3a00720c */ /* 0x000fc40003fa5070 */
[----:B------:R-:W-:Y:S01]  /*4950*/  SEL R60, R60, RZ, P2 ;  /* 0x000000ff3c3c7207 */ /* 0x000fe20001000000 */
[--C-:B------:R-:W-:Y:S01]  /*4960*/  IMAD.X R91, R91, 0x1, R54.reuse, P6 ;  /* 0x000000015b5b7824 */ /* 0x100fe200030e0636 */
[-C--:B-1----:R-:W-:Y:S02]  /*4970*/  IADD3 R84, P6, PT, R136, R56.reuse, RZ ;  /* 0x0000003888547210 */ /* 0x082fe40007fde0ff */
[----:B------:R-:W-:Y:S02]  /*4980*/  ISETP.NE.U32.AND P4, PT, R60, RZ, PT ;  /* 0x000000ff3c00720c */ /* 0x000fe40003f85070 */
[----:B------:R-:W-:Y:S01]  /*4990*/  SEL R16, R16, RZ, P2 ;  /* 0x000000ff10107207 */ /* 0x000fe20001000000 */
[--C-:B------:R-:W-:Y:S01]  /*49a0*/  IMAD.X R85, R137, 0x1, R54.reuse, P6 ;  /* 0x0000000189557824 */ /* 0x100fe200030e0636 */
[-C--:B------:R-:W-:Y:S01]  /*49b0*/  IADD3 R124, P6, PT, R124, R56.reuse, RZ ;  /* 0x000000387c7c7210 */ /* 0x080fe20007fde0ff */
[----:B--2---:R-:W-:Y:S02]  /*49c0*/  IMAD.SHL.U32 R81, R79, 0x4, RZ ;  /* 0x000000044f517824 */ /* 0x004fe400078e00ff */
[----:B------:R1:W-:Y:S01]  /*49d0*/  LDGSTS.E [R157+0x8000], desc[UR20][R86.64], P5 ;  /* 0x08000000569d7fae */ /* 0x0003e2000a9a1014 */
[----:B------:R-:W-:Y:S01]  /*49e0*/  ISETP.NE.U32.AND P5, PT, R16, RZ, PT ;  /* 0x000000ff1000720c */ /* 0x000fe20003fa5070 */
[----:B------:R-:W-:Y:S01]  /*49f0*/  IMAD.X R125, R125, 0x1, R54, P6 ;  /* 0x000000017d7d7824 */ /* 0x000fe200030e0636 */
[----:B------:R-:W-:-:S02]  /*4a00*/  IADD3 R92, P6, PT, R92, R56, RZ ;  /* 0x000000385c5c7210 */ /* 0x000fc40007fde0ff */
[----:B------:R-:W-:Y:S01]  /*4a10*/  SHF.R.S32.HI R16, RZ, 0x1f, R79 ;  /* 0x0000001fff107819 */ /* 0x000fe2000001144f */
[----:B------:R2:W-:Y:S01]  /*4a20*/  LDGSTS.E [R157+0x8008], desc[UR20][R88.64], P4 ;  /* 0x08008000589d7fae */ /* 0x0005e2000a1a1014 */
[----:B------:R-:W-:Y:S01]  /*4a30*/  ISETP.GE.AND P4, PT, R147, R52, PT ;  /* 0x000000349300720c */ /* 0x000fe20003f86270 */
[--C-:B------:R-:W-:Y:S01]  /*4a40*/  IMAD.X R93, R93, 0x1, R54.reuse, P6 ;  /* 0x000000015d5d7824 */ /* 0x100fe200030e0636 */
[----:B------:R-:W-:Y:S02]  /*4a50*/  IADD3 R126, P6, PT, R130, R56, RZ ;  /* 0x00000038827e7210 */ /* 0x000fe40007fde0ff */
[----:B------:R-:W-:Y:S02]  /*4a60*/  SEL R58, RZ, 0x4, P4 ;  /* 0x00000004ff3a7807 */ /* 0x000fe40002000000 */
[----:B------:R-:W-:Y:S01]  /*4a70*/  ISETP.GE.AND P4, PT, R151, R52, PT ;  /* 0x000000349700720c */ /* 0x000fe20003f86270 */
[----:B------:R3:W-:Y:S01]  /*4a80*/  LDGSTS.E [R159+0x8000], desc[UR20][R96.64], P5 ;  /* 0x08000000609f7fae */ /* 0x0007e2000a9a1014 */
[----:B------:R-:W-:Y:S01]  /*4a90*/  IMAD.X R127, R131, 0x1, R54, P6 ;  /* 0x00000001837f7824 */ /* 0x000fe200030e0636 */
[----:B------:R-:W-:-:S02]  /*4aa0*/  SEL R58, R58, RZ, P2 ;  /* 0x000000ff3a3a7207 */ /* 0x000fc40001000000 */
[----:B-1----:R-:W-:Y:S02]  /*4ab0*/  IADD3 R86, P5, PT, R132, R56, RZ ;  /* 0x0000003884567210 */ /* 0x002fe40007fbe0ff */
[----:B------:R-:W-:Y:S02]  /*4ac0*/  SHF.L.U64.HI R83, R79, 0x2, R16 ;  /* 0x000000024f537819 */ /* 0x000fe40000010210 */
[-C--:B--2---:R-:W-:Y:S01]  /*4ad0*/  IADD3 R88, P6, PT, R134, R81.reuse, RZ ;  /* 0x0000005186587210 */ /* 0x084fe20007fde0ff */
[----:B------:R-:W-:Y:S01]  /*4ae0*/  IMAD.X R87, R133, 0x1, R54, P5 ;  /* 0x0000000185577824 */ /* 0x000fe200028e0636 */
[----:B------:R-:W-:Y:S02]  /*4af0*/  SEL R60, RZ, 0x4, P4 ;  /* 0x00000004ff3c7807 */ /* 0x000fe40002000000 */
[----:B------:R-:W-:Y:S01]  /*4b00*/  ISETP.NE.U32.AND P4, PT, R58, RZ, PT ;  /* 0x000000ff3a00720c */ /* 0x000fe20003f85070 */
[----:B------:R-:W-:Y:S01]  /*4b10*/  IMAD.X R89, R135, 0x1, R83, P6 ;  /* 0x0000000187597824 */ /* 0x000fe200030e0653 */
[----:B---3--:R-:W-:-:S02]  /*4b20*/  IADD3 R96, P5, PT, R100, R81, RZ ;  /* 0x0000005164607210 */ /* 0x008fc40007fbe0ff */
[-C--:B------:R-:W-:Y:S02]  /*4b30*/  IADD3 R100, P6, PT, R104, R81.reuse, RZ ;  /* 0x0000005168647210 */ /* 0x080fe40007fde0ff */
[----:B------:R-:W-:Y:S01]  /*4b40*/  SEL R60, R60, RZ, P2 ;  /* 0x000000ff3c3c7207 */ /* 0x000fe20001000000 */
[--C-:B------:R-:W-:Y:S01]  /*4b50*/  IMAD.X R97, R101, 0x1, R83.reuse, P5 ;  /* 0x0000000165617824 */ /* 0x100fe200028e0653 */
[----:B------:R-:W-:Y:S01]  /*4b60*/  IADD3 R104, P5, PT, R140, R81, RZ ;  /* 0x000000518c687210 */ /* 0x000fe20007fbe0ff */
[----:B------:R-:W-:Y:S01]  /*4b70*/  IMAD.X R101, R105, 0x1, R83, P6 ;  /* 0x0000000169657824 */ /* 0x000fe200030e0653 */
[----:B------:R-:W-:-:S03]  /*4b80*/  ISETP.NE.U32.AND P6, PT, R60, RZ, PT ;  /* 0x000000ff3c00720c */ /* 0x000fc60003fc5070 */
[----:B------:R1:W-:Y:S01]  /*4b90*/  LDGSTS.E [R159+0x8008], desc[UR20][R90.64], P4 ;  /* 0x080080005a9f7fae */ /* 0x0003e2000a1a1014 */
[-C--:B------:R-:W-:Y:S01]  /*4ba0*/  ISETP.GE.AND P4, PT, R153, R52.reuse, PT ;  /* 0x000000349900720c */ /* 0x080fe20003f86270 */
[--C-:B------:R-:W-:Y:S01]  /*4bb0*/  IMAD.X R105, R141, 0x1, R83.reuse, P5 ;  /* 0x000000018d697824 */ /* 0x100fe200028e0653 */
[-C--:B------:R-:W-:Y:S02]  /*4bc0*/  IADD3 R108, P5, PT, R108, R81.reuse, RZ ;  /* 0x000000516c6c7210 */ /* 0x080fe40007fbe0ff */
[----:B------:R-:W-:Y:S02]  /*4bd0*/  SEL R58, RZ, 0x4, P4 ;  /* 0x00000004ff3a7807 */ /* 0x000fe40002000000 */
[----:B------:R-:W-:Y:S01]  /*4be0*/  ISETP.GE.AND P4, PT, R155, R52, PT ;  /* 0x000000349b00720c */ /* 0x000fe20003f86270 */
[----:B------:R-:W-:Y:S01]  /*4bf0*/  IMAD.X R109, R109, 0x1, R83, P5 ;  /* 0x000000016d6d7824 */ /* 0x000fe200028e0653 */
[----:B------:R-:W-:Y:S01]  /*4c00*/  SEL R58, R58, RZ, P2 ;  /* 0x000000ff3a3a7207 */ /* 0x000fe20001000000 */
[----:B------:R2:W-:Y:S01]  /*4c10*/  LDGSTS.E [R28+0x8000], desc[UR20][R94.64], P6 ;  /* 0x080000005e1c7fae */ /* 0x0005e2000b1a1014 */
[----:B------:R-:W-:-:S02]  /*4c20*/  IADD3 R116, P6, PT, R116, R81, RZ ;  /* 0x0000005174747210 */ /* 0x000fc40007fde0ff */
[----:B------:R-:W-:Y:S02]  /*4c30*/  SEL R60, RZ, 0x4, P4 ;  /* 0x00000004ff3c7807 */ /* 0x000fe40002000000 */
[----:B------:R-:W-:Y:S01]  /*4c40*/  ISETP.NE.U32.AND P4, PT, R58, RZ, PT ;  /* 0x000000ff3a00720c */ /* 0x000fe20003f85070 */
[--C-:B------:R-:W-:Y:S01]  /*4c50*/  IMAD.X R117, R117, 0x1, R83.reuse, P6 ;  /* 0x0000000175757824 */ /* 0x100fe200030e0653 */
[-C--:B------:R-:W-:Y:S02]  /*4c60*/  IADD3 R98, P6, PT, R98, R81.reuse, RZ ;  /* 0x0000005162627210 */ /* 0x080fe40007fde0ff */
[----:B------:R-:W-:Y:S02]  /*4c70*/  SEL R60, R60, RZ, P2 ;  /* 0x000000ff3c3c7207 */ /* 0x000fe40001000000 */
[----:B------:R-:W-:Y:S01]  /*4c80*/  IADD3 R112, P5, PT, R112, R81, RZ ;  /* 0x0000005170707210 */ /* 0x000fe20007fbe0ff */
[----:B------:R-:W-:Y:S01]  /*4c90*/  IMAD.X R99, R99, 0x1, R83, P6 ;  /* 0x0000000163637824 */ /* 0x000fe200030e0653 */
[----:B------:R-:W-:-:S03]  /*4ca0*/  ISETP.NE.U32.AND P6, PT, R60, RZ, PT ;  /* 0x000000ff3c00720c */ /* 0x000fc60003fc5070 */
[----:B------:R-:W-:Y:S01]  /*4cb0*/  IMAD.X R113, R113, 0x1, R83, P5 ;  /* 0x0000000171717824 */ /* 0x000fe200028e0653 */
[----:B-1----:R-:W-:Y:S01]  /*4cc0*/  IADD3 R90, P5, PT, R120, R81, RZ ;  /* 0x00000051785a7210 */ /* 0x002fe20007fbe0ff */
[----:B------:R1:W-:Y:S01]  /*4cd0*/  LDGSTS.E [R28+0x8008], desc[UR20][R84.64], P4 ;  /* 0x08008000541c7fae */ /* 0x0003e2000a1a1014 */
[----:B------:R-:W-:-:S03]  /*4ce0*/  ISETP.GE.AND P4, PT, R161, R52, PT ;  /* 0x00000034a100720c */ /* 0x000fc60003f86270 */
[--C-:B------:R-:W-:Y:S01]  /*4cf0*/  IMAD.X R91, R121, 0x1, R83.reuse, P5 ;  /* 0x00000001795b7824 */ /* 0x100fe200028e0653 */
[----:B------:R-:W-:Y:S02]  /*4d00*/  SEL R58, RZ, 0x4, P4 ;  /* 0x00000004ff3a7807 */ /* 0x000fe40002000000 */
[-C--:B------:R-:W-:Y:S01]  /*4d10*/  ISETP.GE.AND P4, PT, R163, R52.reuse, PT ;  /* 0x00000034a300720c */ /* 0x080fe20003f86270 */
[----:B------:R3:W-:Y:S01]  /*4d20*/  LDGSTS.E [R32+0x8000], desc[UR20][R124.64], P6 ;  /* 0x080000007c207fae */ /* 0x0007e2000b1a1014 */
[-C--:B------:R-:W-:Y:S02]  /*4d30*/  IADD3 R106, P6, PT, R106, R81.reuse, RZ ;  /* 0x000000516a6a7210 */ /* 0x080fe40007fde0ff */
[----:B------:R-:W-:Y:S02]  /*4d40*/  SEL R60, RZ, 0x4, P4 ;  /* 0x00000004ff3c7807 */ /* 0x000fe40002000000 */
[----:B------:R-:W-:Y:S01]  /*4d50*/  ISETP.GE.AND P4, PT, R165, R52, PT ;  /* 0x00000034a500720c */ /* 0x000fe20003f86270 */
[----:B------:R-:W-:Y:S01]  /*4d60*/  IMAD.X R107, R107, 0x1, R83, P6 ;  /* 0x000000016b6b7824 */ /* 0x000fe200030e0653 */
[----:B--2---:R-:W-:-:S02]  /*4d70*/  IADD3 R94, P5, PT, R102, R81, RZ ;  /* 0x00000051665e7210 */ /* 0x004fc40007fbe0ff */
[----:B-1----:R-:W-:Y:S02]  /*4d80*/  SEL R28, RZ, 0x4, P4 ;  /* 0x00000004ff1c7807 */ /* 0x002fe40002000000 */
[-C--:B------:R-:W-:Y:S01]  /*4d90*/  IADD3 R84, P6, PT, R110, R81.reuse, RZ ;  /* 0x000000516e547210 */ /* 0x080fe20007fde0ff */
[--C-:B------:R-:W-:Y:S01]  /*4da0*/  IMAD.X R95, R103, 0x1, R83.reuse, P5 ;  /* 0x00000001675f7824 */ /* 0x100fe200028e0653 */
[----:B------:R-:W-:Y:S02]  /*4db0*/  ISETP.GE.AND P4, PT, R6, R52, PT ;  /* 0x000000340600720c */ /* 0x000fe40003f86270 */
[----:B------:R-:W-:Y:S01]  /*4dc0*/  IADD3 R102, P5, PT, R142, R81, RZ ;  /* 0x000000518e667210 */ /* 0x000fe20007fbe0ff */
[--C-:B------:R-:W-:Y:S01]  /*4dd0*/  IMAD.X R85, R111, 0x1, R83.reuse, P6 ;  /* 0x000000016f557824 */ /* 0x100fe200030e0653 */
[----:B------:R-:W-:Y:S02]  /*4de0*/  SEL R58, R58, RZ, P2 ;  /* 0x000000ff3a3a7207 */ /* 0x000fe40001000000 */
[----:B------:R-:W-:Y:S01]  /*4df0*/  SEL R52, RZ, 0x4, P4 ;  /* 0x00000004ff347807 */ /* 0x000fe20002000000 */
[----:B------:R-:W-:Y:S01]  /*4e00*/  IMAD.X R103, R143, 0x1, R83, P5 ;  /* 0x000000018f677824 */ /* 0x000fe200028e0653 */
[----:B------:R-:W-:-:S02]  /*4e10*/  SEL R60, R60, RZ, P2 ;  /* 0x000000ff3c3c7207 */ /* 0x000fc40001000000 */
[----:B------:R-:W-:Y:S02]  /*4e20*/  SEL R28, R28, RZ, P2 ;  /* 0x000000ff1c1c7207 */ /* 0x000fe40001000000 */
[----:B------:R-:W-:Y:S02]  /*4e30*/  IADD3 R110, P6, PT, R114, R81, RZ ;  /* 0x00000051726e7210 */ /* 0x000fe40007fde0ff */
[----:B------:R-:W-:Y:S02]  /*4e40*/  ISETP.NE.U32.AND P5, PT, R58, RZ, PT ;  /* 0x000000ff3a00720c */ /* 0x000fe40003fa5070 */
[----:B------:R-:W-:Y:S01]  /*4e50*/  SEL R52, R52, RZ, P2 ;  /* 0x000000ff34347207 */ /* 0x000fe20001000000 */
[----:B------:R-:W-:Y:S01]  /*4e60*/  IMAD.X R111, R115, 0x1, R83, P6 ;  /* 0x00000001736f7824 */ /* 0x000fe200030e0653 */
[----:B------:R-:W-:Y:S02]  /*4e70*/  ISETP.NE.U32.AND P4, PT, R60, RZ, PT ;  /* 0x000000ff3c00720c */ /* 0x000fe40003f85070 */
[----:B------:R-:W-:-:S02]  /*4e80*/  ISETP.NE.U32.AND P2, PT, R28, RZ, PT ;  /* 0x000000ff1c00720c */ /* 0x000fc40003f45070 */
[----:B------:R-:W-:-:S05]  /*4e90*/  ISETP.NE.U32.AND P6, PT, R52, RZ, PT ;  /* 0x000000ff3400720c */ /* 0x000fca0003fc5070 */
[----:B------:R3:W-:Y:S01]  /*4ea0*/  LDGSTS.E [R32+0x8008], desc[UR20][R92.64], P5 ;  /* 0x080080005c207fae */ /* 0x0007e2000a9a1014 */
[----:B------:R-:W-:-:S03]  /*4eb0*/  IADD3 R114, P5, PT, R118, R81, RZ ;  /* 0x0000005176727210 */ /* 0x000fc60007fbe0ff */
[----:B------:R3:W-:Y:S01]  /*4ec0*/  LDGSTS.E [R38+0x8000], desc[UR20][R126.64], P4 ;  /* 0x080000007e267fae */ /* 0x0007e2000a1a1014 */
[----:B------:R-:W-:Y:S01]  /*4ed0*/  ISETP.GE.AND P4, PT, R10, 0x40, PT ;  /* 0x000000400a00780c */ /* 0x000fe20003f86270 */
[----:B------:R-:W-:Y:S01]  /*4ee0*/  IMAD.X R115, R119, 0x1, R83, P5 ;  /* 0x0000000177737824 */ /* 0x000fe200028e0653 */
[----:B------:R-:W-:Y:S01]  /*4ef0*/  IADD3 R118, P5, PT, R122, R81, RZ ;  /* 0x000000517a767210 */ /* 0x000fe20007fbe0ff */
[----:B------:R3:W-:Y:S01]  /*4f00*/  LDGSTS.E [R38+0x8008], desc[UR20][R86.64], P2 ;  /* 0x0800800056267fae */ /* 0x0007e200091a1014 */
[----:B------:R-:W-:-:S03]  /*4f10*/  ISETP.GE.AND P2, PT, R10, 0x20, PT ;  /* 0x000000200a00780c */ /* 0x000fc60003f46270 */
[----:B------:R-:W0:Y:S01]  /*4f20*/  LDGDEPBAR ;  /* 0x00000000000079af */ /* 0x000e220000000000 */
[----:B------:R-:W-:-:S03]  /*4f30*/  IMAD.X R119, R123, 0x1, R83, P5 ;  /* 0x000000017b777824 */ /* 0x000fc600028e0653 */
        /* <DEDUP_REMOVED lines=16> */
[----:B------:R-:W0:Y:S01]  /*5040*/  LDGDEPBAR ;  /* 0x00000000000079af */ /* 0x000e220000000000 */
[----:B------:R-:W-:Y:S05]  /*5050*/  @!P4 BRA `(.L_x_7) ;  /* 0x000000180064c947 */ /* 0x000fea0003800000 */
[----:B---3--:R-:W-:Y:S01]  /*5060*/  SHF.R.S32.HI R46, RZ, 0x1f, R8 ;  /* 0x0000001fff2e7819 */ /* 0x008fe20000011408 */
[-C--:B------:R-:W-:Y:S01]  /*5070*/  IMAD R97, R165, R78.reuse, RZ ;  /* 0x0000004ea5617224 */ /* 0x080fe200078e02ff */
[C---:B------:R-:W-:Y:S01]  /*5080*/  IADD3 R110, P6, PT, R8.reuse, R67, RZ ;  /* 0x00000043086e7210 */ /* 0x040fe20007fde0ff */
[-C--:B------:R-:W-:Y:S01]  /*5090*/  IMAD R101, R161, R78.reuse, RZ ;  /* 0x0000004ea1657224 */ /* 0x080fe200078e02ff */
[C---:B------:R-:W-:Y:S01]  /*50a0*/  IADD3 R106, P4, PT, R8.reuse, R63, RZ ;  /* 0x0000003f086a7210 */ /* 0x040fe20007f9e0ff */
[----:B------:R-:W-:Y:S01]  /*50b0*/  IMAD R99, R155, R78, RZ ;  /* 0x0000004e9b637224 */ /* 0x000fe200078e02ff */
[-C--:B------:R-:W-:Y:S01]  /*50c0*/  LEA.HI.X.SX32 R133, R67, R46.reuse, 0x1, P6 ;  /* 0x0000002e43857211 */ /* 0x080fe200030f0eff */
[----:B------:R-:W-:Y:S01]  /*50d0*/  IMAD.MOV.U32 R96, RZ, RZ, RZ ;  /* 0x000000ffff607224 */ /* 0x000fe200078e00ff */
[C---:B------:R-:W-:Y:S01]  /*50e0*/  IADD3 R108, P5, PT, R8.reuse, R65, RZ ;  /* 0x00000041086c7210 */ /* 0x040fe20007fbe0ff */
[----:B------:R-:W-:Y:S01]  /*50f0*/  UMOV UR13, UR12 ;  /* 0x0000000c000d7c82 */ /* 0x000fe20008000000 */
[C---:B------:R-:W-:Y:S01]  /*5100*/  IADD3 R89, P6, PT, R8.reuse, R61, RZ ;  /* 0x0000003d08597210 */ /* 0x040fe20007fde0ff */
[----:B------:R-:W-:Y:S01]  /*5110*/  UMOV UR18, 0x1 ;  /* 0x0000000100127882 */ /* 0x000fe20000000000 */
[-C--:B------:R-:W-:Y:S01]  /*5120*/  LEA.HI.X.SX32 R129, R63, R46.reuse, 0x1, P4 ;  /* 0x0000002e3f817211 */ /* 0x080fe200020f0eff */
[----:B------:R-:W-:Y:S01]  /*5130*/  UMOV UR19, 0x4 ;  /* 0x0000000400137882 */ /* 0x000fe20000000000 */
[C---:B------:R-:W-:Y:S01]  /*5140*/  IADD3 R76, P4, PT, R8.reuse, R57, RZ ;  /* 0x00000039084c7210 */ /* 0x040fe20007f9e0ff */
[----:B------:R-:W1:Y:S01]  /*5150*/  LDC.64 R62, c[0x0][0x388] ;  /* 0x0000e200ff3e7b82 */ /* 0x000e620000000a00 */
[-C--:B------:R-:W-:Y:S01]  /*5160*/  LEA.HI.X.SX32 R131, R65, R46.reuse, 0x1, P5 ;  /* 0x0000002e41837211 */ /* 0x080fe200028f0eff */
[----:B------:R-:W-:Y:S01]  /*5170*/  UMOV UR5, URZ ;  /* 0x000000ff00057c82 */ /* 0x000fe20008000000 */
[-C--:B------:R-:W-:Y:S01]  /*5180*/  LEA.HI.X.SX32 R104, R61, R46.reuse, 0x1, P6 ;  /* 0x0000002e3d687211 */ /* 0x080fe200030f0eff */
[----:B------:R-:W-:Y:S01]  /*5190*/  UMOV UR6, URZ ;  /* 0x000000ff00067c82 */ /* 0x000fe20008000000 */
[C---:B------:R-:W-:Y:S01]  /*51a0*/  IADD3 R88, P5, PT, R8.reuse, R59, RZ ;  /* 0x0000003b08587210 */ /* 0x040fe20007fbe0ff */
[----:B------:R-:W-:Y:S01]  /*51b0*/  UMOV UR7, URZ ;  /* 0x000000ff00077c82 */ /* 0x000fe20008000000 */
[----:B------:R-:W-:Y:S01]  /*51c0*/  IADD3 R68, P6, PT, R8, R55, RZ ;  /* 0x0000003708447210 */ /* 0x000fe20007fde0ff */
[----:B------:R-:W2:Y:S01]  /*51d0*/  LDC.64 R60, c[0x0][0x380] ;  /* 0x0000e000ff3c7b82 */ /* 0x000ea20000000a00 */
[----:B------:R-:W-:-:S02]  /*51e0*/  LEA.HI.X.SX32 R93, R57, R46, 0x1, P4 ;  /* 0x0000002e395d7211 */ /* 0x000fc400020f0eff */
[C---:B------:R-:W-:Y:S02]  /*51f0*/  IADD3 R52, P4, PT, R8.reuse, R51, RZ ;  /* 0x0000003308347210 */ /* 0x040fe40007f9e0ff */
[-C--:B------:R-:W-:Y:S02]  /*5200*/  LEA.HI.X.SX32 R127, R59, R46.reuse, 0x1, P5 ;  /* 0x0000002e3b7f7211 */ /* 0x080fe400028f0eff */
[-C--:B------:R-:W-:Y:S02]  /*5210*/  LEA.HI.X.SX32 R55, R55, R46.reuse, 0x1, P6 ;  /* 0x0000002e37377211 */ /* 0x080fe400030f0eff */
[C---:B------:R-:W-:Y:S02]  /*5220*/  IADD3 R59, P5, PT, R8.reuse, R53, RZ ;  /* 0x00000035083b7210 */ /* 0x040fe40007fbe0ff */
[----:B------:R-:W-:Y:S02]  /*5230*/  IADD3 R57, P6, PT, R8, R49, RZ ;  /* 0x0000003108397210 */ /* 0x000fe40007fde0ff */
[----:B------:R-:W-:-:S02]  /*5240*/  LEA.HI.X.SX32 R51, R51, R46, 0x1, P4 ;  /* 0x0000002e33337211 */ /* 0x000fc400020f0eff */
[----:B------:R-:W-:Y:S02]  /*5250*/  IADD3 R65, P4, PT, R8, R45, RZ ;  /* 0x0000002d08417210 */ /* 0x000fe40007f9e0ff */
[-C--:B------:R-:W-:Y:S01]  /*5260*/  LEA.HI.X.SX32 R100, R53, R46.reuse, 0x1, P5 ;  /* 0x0000002e35647211 */ /* 0x080fe200028f0eff */
[----:B------:R-:W-:Y:S01]  /*5270*/  IMAD.SHL.U32 R53, R52, 0x4, RZ ;  /* 0x0000000434357824 */ /* 0x000fe200078e00ff */
[-C--:B------:R-:W-:Y:S02]  /*5280*/  LEA.HI.X.SX32 R80, R49, R46.reuse, 0x1, P6 ;  /* 0x0000002e31507211 */ /* 0x080fe400030f0eff */
[C---:B------:R-:W-:Y:S02]  /*5290*/  IADD3 R32, P5, PT, R8.reuse, R47, RZ ;  /* 0x0000002f08207210 */ /* 0x040fe40007fbe0ff */
[----:B------:R-:W-:Y:S01]  /*52a0*/  IADD3 R28, P6, PT, R8, R43, RZ ;  /* 0x0000002b081c7210 */ /* 0x000fe20007fde0ff */
[----:B--2---:R-:W-:Y:S01]  /*52b0*/  IMAD.WIDE.U32 R48, R48, 0x14, R60 ;  /* 0x0000001430307825 */ /* 0x004fe200078e003c */
[----:B------:R-:W-:-:S02]  /*52c0*/  LEA.HI.X.SX32 R64, R45, R46, 0x1, P4 ;  /* 0x0000002e2d407211 */ /* 0x000fc400020f0eff */
[----:B------:R-:W-:Y:S01]  /*52d0*/  IADD3 R91, P4, PT, R8, R39, RZ ;  /* 0x00000027085b7210 */ /* 0x000fe20007f9e0ff */
[----:B------:R-:W-:Y:S01]  /*52e0*/  IMAD.SHL.U32 R45, R68, 0x4, RZ ;  /* 0x00000004442d7824 */ /* 0x000fe200078e00ff */
[-C--:B------:R-:W-:Y:S01]  /*52f0*/  LEA.HI.X.SX32 R85, R47, R46.reuse, 0x1, P5 ;  /* 0x0000002e2f557211 */ /* 0x080fe200028f0eff */
[----:B------:R-:W-:Y:S01]  /*5300*/  IMAD.SHL.U32 R61, R32, 0x4, RZ ;  /* 0x00000004203d7824 */ /* 0x000fe200078e00ff */
[-C--:B------:R-:W-:Y:S02]  /*5310*/  LEA.HI.X.SX32 R67, R43, R46.reuse, 0x1, P6 ;  /* 0x0000002e2b437211 */ /* 0x080fe400030f0eff */
[C---:B------:R-:W-:Y:S02]  /*5320*/  IADD3 R87, P5, PT, R8.reuse, R41, RZ ;  /* 0x0000002908577210 */ /* 0x040fe40007fbe0ff */
[----:B------:R-:W-:Y:S02]  /*5330*/  IADD3 R95, P6, PT, R8, R35, RZ ;  /* 0x00000023085f7210 */ /* 0x000fe40007fde0ff */
[----:B------:R-:W-:Y:S01]  /*5340*/  LEA.HI.X.SX32 R42, R39, R46, 0x1, P4 ;  /* 0x0000002e272a7211 */ /* 0x000fe200020f0eff */
[----:B-1----:R-:W-:Y:S01]  /*5350*/  IMAD.WIDE.U32 R38, R79, 0x14, R62 ;  /* 0x000000144f267825 */ /* 0x002fe200078e003e */
[----:B------:R-:W-:-:S02]  /*5360*/  SHF.R.S32.HI R8, RZ, 0x1f, R12 ;  /* 0x0000001fff087819 */ /* 0x000fc4000001140c */
[----:B------:R-:W-:Y:S01]  /*5370*/  IADD3 R90, P4, PT, R12, R97, RZ ;  /* 0x000000610c5a7210 */ /* 0x000fe20007f9e0ff */
[----:B------:R-:W-:Y:S01]  /*5380*/  IMAD.SHL.U32 R79, R28, 0x4, RZ ;  /* 0x000000041c4f7824 */ /* 0x000fe200078e00ff */
[-C--:B------:R-:W-:Y:S01]  /*5390*/  LEA.HI.X.SX32 R58, R41, R46.reuse, 0x1, P5 ;  /* 0x0000002e293a7211 */ /* 0x080fe200028f0eff */
[----:B------:R-:W-:Y:S01]  /*53a0*/  IMAD R41, R16, 0x14, RZ ;  /* 0x0000001410297824 */ /* 0x000fe200078e02ff */
[----:B------:R-:W-:Y:S01]  /*53b0*/  LEA.HI.X.SX32 R46, R35, R46, 0x1, P6 ;  /* 0x0000002e232e7211 */ /* 0x000fe200030f0eff */
[----:B------:R-:W-:Y:S01]  /*53c0*/  IMAD R35, R163, R78, RZ ;  /* 0x0000004ea3237224 */ /* 0x000fe200078e02ff */
[C---:B------:R-:W-:Y:S02]  /*53d0*/  IADD3 R102, P5, PT, R12.reuse, R29, RZ ;  /* 0x0000001d0c667210 */ /* 0x040fe40007fbe0ff */
[----:B------:R-:W-:Y:S02]  /*53e0*/  LEA.HI.X.SX32 R97, R97, R8, 0x1, P4 ;  /* 0x0000000861617211 */ /* 0x000fe400020f0eff */
[----:B------:R-:W-:-:S02]  /*53f0*/  IADD3 R98, P6, PT, R12, R27, RZ ;  /* 0x0000001b0c627210 */ /* 0x000fc40007fde0ff */
[C---:B------:R-:W-:Y:S02]  /*5400*/  IADD3 R84, P4, PT, R12.reuse, R23, RZ ;  /* 0x000000170c547210 */ /* 0x040fe40007f9e0ff */
[-C--:B------:R-:W-:Y:S02]  /*5410*/  LEA.HI.X.SX32 R125, R29, R8.reuse, 0x1, P5 ;  /* 0x000000081d7d7211 */ /* 0x080fe400028f0eff */
[C---:B------:R-:W-:Y:S02]  /*5420*/  IADD3 R72, P5, PT, R12.reuse, R21, RZ ;  /* 0x000000150c487210 */ /* 0x040fe40007fbe0ff */
[-C--:B------:R-:W-:Y:S01]  /*5430*/  LEA.HI.X.SX32 R123, R27, R8.reuse, 0x1, P6 ;  /* 0x000000081b7b7211 */ /* 0x080fe200030f0eff */
[----:B------:R-:W-:Y:S01]  /*5440*/  IMAD.SHL.U32 R27, R89, 0x4, RZ ;  /* 0x00000004591b7824 */ /* 0x000fe200078e00ff */
[----:B------:R-:W-:Y:S02]  /*5450*/  LEA.HI.X.SX32 R121, R23, R8, 0x1, P4 ;  /* 0x0000000817797211 */ /* 0x000fe400020f0eff */
[----:B------:R-:W-:-:S02]  /*5460*/  IADD3 R60, P6, PT, R12, R19, RZ ;  /* 0x000000130c3c7210 */ /* 0x000fc40007fde0ff */
[----:B------:R-:W-:Y:S02]  /*5470*/  IADD3 R62, P4, PT, R12, R17, RZ ;  /* 0x000000110c3e7210 */ /* 0x000fe40007f9e0ff */
[-C--:B------:R-:W-:Y:S01]  /*5480*/  LEA.HI.X.SX32 R119, R21, R8.reuse, 0x1, P5 ;  /* 0x0000000815777211 */ /* 0x080fe200028f0eff */
[----:B------:R-:W-:Y:S01]  /*5490*/  IMAD.SHL.U32 R21, R106, 0x4, RZ ;  /* 0x000000046a157824 */ /* 0x000fe200078e00ff */
[----:B------:R-:W-:Y:S02]  /*54a0*/  IADD3 R66, P5, PT, R12, R15, RZ ;  /* 0x0000000f0c427210 */ /* 0x000fe40007fbe0ff */
[-C--:B------:R-:W-:Y:S02]  /*54b0*/  LEA.HI.X.SX32 R117, R19, R8.reuse, 0x1, P6 ;  /* 0x0000000813757211 */ /* 0x080fe400030f0eff */
[----:B------:R-:W-:Y:S01]  /*54c0*/  LEA.HI.X.SX32 R115, R17, R8, 0x1, P4 ;  /* 0x0000000811737211 */ /* 0x000fe200020f0eff */
[----:B------:R-:W-:Y:S01]  /*54d0*/  IMAD.SHL.U32 R17, R108, 0x4, RZ ;  /* 0x000000046c117824 */ /* 0x000fe200078e00ff */
[----:B------:R-:W-:-:S02]  /*54e0*/  IADD3 R70, P6, PT, R12, R13, RZ ;  /* 0x0000000d0c467210 */ /* 0x000fc40007fde0ff */
[C---:B------:R-:W-:Y:S02]  /*54f0*/  IADD3 R74, P4, PT, R12.reuse, R11, RZ ;  /* 0x0000000b0c4a7210 */ /* 0x040fe40007f9e0ff */
[-C--:B------:R-:W-:Y:S02]  /*5500*/  LEA.HI.X.SX32 R113, R15, R8.reuse, 0x1, P5 ;  /* 0x000000080f717211 */ /* 0x080fe400028f0eff */
[----:B------:R-:W-:Y:S02]  /*5510*/  SHF.R.S32.HI R43, RZ, 0x1f, R10 ;  /* 0x0000001fff2b7819 */ /* 0x000fe4000001140a */
[----:B------:R-:W-:Y:S02]  /*5520*/  IADD3 R78, P5, PT, R12, R9, RZ ;  /* 0x000000090c4e7210 */ /* 0x000fe40007fbe0ff */
[-C--:B------:R-:W-:Y:S01]  /*5530*/  LEA.HI.X.SX32 R111, R13, R8.reuse, 0x1, P6 ;  /* 0x000000080d6f7211 */ /* 0x080fe200030f0eff */
[----:B------:R-:W-:Y:S01]  /*5540*/  IMAD.SHL.U32 R13, R110, 0x4, RZ ;  /* 0x000000046e0d7824 */ /* 0x000fe200078e00ff */
[----:B------:R-:W-:-:S02]  /*5550*/  LEA.HI.X.SX32 R107, R11, R8, 0x1, P4 ;  /* 0x000000080b6b7211 */ /* 0x000fc400020f0eff */
[C---:B------:R-:W-:Y:S02]  /*5560*/  IADD3 R82, P6, PT, R12.reuse, R7, RZ ;  /* 0x000000070c527210 */ /* 0x040fe40007fde0ff */
[----:B------:R-:W-:Y:S02]  /*5570*/  IADD3 R94, P4, PT, R12, R35, RZ ;  /* 0x000000230c5e7210 */ /* 0x000fe40007f9e0ff */
[----:B------:R-:W-:Y:S01]  /*5580*/  LEA.HI R92, R43, R10, RZ, 0x5 ;  /* 0x0000000a2b5c7211 */ /* 0x000fe200078f28ff */
[----:B------:R-:W-:Y:S01]  /*5590*/  IMAD.MOV.U32 R10, RZ, RZ, R38 ;  /* 0x000000ffff0a7224 */ /* 0x000fe200078e0026 */
[-C--:B------:R-:W-:Y:S01]  /*55a0*/  LEA.HI.X.SX32 R105, R9, R8.reuse, 0x1, P5 ;  /* 0x0000000809697211 */ /* 0x080fe200028f0eff */
[----:B------:R-:W-:Y:S01]  /*55b0*/  IMAD.SHL.U32 R38, R98, 0x4, RZ ;  /* 0x0000000462267824 */ /* 0x000fe200078e00ff */
[-C--:B------:R-:W-:Y:S01]  /*55c0*/  LEA.HI.X.SX32 R103, R7, R8.reuse, 0x1, P6 ;  /* 0x0000000807677211 */ /* 0x080fe200030f0eff */
[----:B------:R-:W-:Y:S01]  /*55d0*/  IMAD R7, R50, 0x14, RZ ;  /* 0x0000001432077824 */ /* 0x000fe200078e02ff */
[----:B------:R-:W-:Y:S01]  /*55e0*/  LEA.HI.X.SX32 R9, R35, R8, 0x1, P4 ;  /* 0x0000000823097211 */ /* 0x000fe200020f0eff */
[----:B------:R-:W-:Y:S01]  /*55f0*/  IMAD.SHL.U32 R35, R88, 0x4, RZ ;  /* 0x0000000458237824 */ /* 0x000fe200078e00ff */
[----:B------:R-:W-:Y:S01]  /*5600*/  IADD3 R86, P5, PT, R12, R5, RZ ;  /* 0x000000050c567210 */ /* 0x000fe20007fbe0ff */
[----:B------:R-:W-:Y:S01]  /*5610*/  IMAD.SHL.U32 R50, R72, 0x4, RZ ;  /* 0x0000000448327824 */ /* 0x000fe200078e00ff */
[----:B------:R-:W-:-:S02]  /*5620*/  IADD3 R112, P4, PT, R12, R101, RZ ;  /* 0x000000650c707210 */ /* 0x000fc40007f9e0ff */
[----:B------:R-:W-:Y:S01]  /*5630*/  IADD3 R116, P6, PT, R12, R99, RZ ;  /* 0x000000630c747210 */ /* 0x000fe20007fde0ff */
[----:B------:R-:W-:Y:S01]  /*5640*/  VIADD R12, R4, 0xffffff60 ;  /* 0xffffff60040c7836 */ /* 0x000fe20000000000 */
[----:B------:R-:W-:Y:S02]  /*5650*/  SHF.R.S32.HI R4, RZ, 0x5, R92 ;  /* 0x00000005ff047819 */ /* 0x000fe4000001145c */
[-C--:B------:R-:W-:Y:S01]  /*5660*/  LEA.HI.X.SX32 R109, R5, R8.reuse, 0x1, P5 ;  /* 0x00000008056d7211 */ /* 0x080fe200028f0eff */
[----:B------:R-:W-:Y:S01]  /*5670*/  IMAD.IADD R5, R49, 0x1, R7 ;  /* 0x0000000131057824 */ /* 0x000fe200078e0207 */
[----:B------:R-:W-:Y:S01]  /*5680*/  SHF.L.U64.HI R29, R88, 0x2, R127 ;  /* 0x00000002581d7819 */ /* 0x000fe2000001027f */
[----:B------:R-:W-:Y:S01]  /*5690*/  IMAD.SHL.U32 R49, R59, 0x4, RZ ;  /* 0x000000043b317824 */ /* 0x000fe200078e00ff */
[-C--:B------:R-:W-:Y:S01]  /*56a0*/  LEA.HI.X.SX32 R101, R101, R8.reuse, 0x1, P4 ;  /* 0x0000000865657211 */ /* 0x080fe200020f0eff */
[----:B------:R-:W-:Y:S01]  /*56b0*/  IMAD.MOV.U32 R7, RZ, RZ, R48 ;  /* 0x000000ffff077224 */ /* 0x000fe200078e0030 */
[----:B------:R-:W-:Y:S01]  /*56c0*/  LEA.HI.X.SX32 R99, R99, R8, 0x1, P6 ;  /* 0x0000000863637211 */ /* 0x000fe200030f0eff */
[----:B------:R-:W-:Y:S01]  /*56d0*/  IMAD.IADD R8, R39, 0x1, R41 ;  /* 0x0000000127087824 */ /* 0x000fe200078e0229 */
[----:B------:R-:W-:Y:S01]  /*56e0*/  SHF.L.U64.HI R88, R90, 0x2, R97 ;  /* 0x000000025a587819 */ /* 0x000fe20000010261 */
[----:B------:R-:W-:Y:S01]  /*56f0*/  IMAD.SHL.U32 R41, R76, 0x4, RZ ;  /* 0x000000044c297824 */ /* 0x000fe200078e00ff */
[----:B------:R-:W-:Y:S01]  /*5700*/  SHF.L.U64.HI R47, R59, 0x2, R100 ;  /* 0x000000023b2f7819 */ /* 0x000fe20000010264 */
[----:B------:R-:W-:Y:S01]  /*5710*/  IMAD.SHL.U32 R90, R90, 0x4, RZ ;  /* 0x000000045a5a7824 */ /* 0x000fe200078e00ff */
[----:B------:R-:W-:-:S02]  /*5720*/  VIMNMX R97, PT, PT, R4, 0x2, !PT ;  /* 0x0000000204617848 */ /* 0x000fc40007fe0100 */
[----:B------:R-:W-:Y:S02]  /*5730*/  SHF.L.U64.HI R23, R89, 0x2, R104 ;  /* 0x0000000259177819 */ /* 0x000fe40000010268 */
[----:B------:R-:W-:Y:S02]  /*5740*/  SHF.L.U64.HI R39, R76, 0x2, R93 ;  /* 0x000000024c277819 */ /* 0x000fe4000001025d */
[----:B------:R-:W-:Y:S02]  /*5750*/  SHF.L.U64.HI R59, R32, 0x2, R85 ;  /* 0x00000002203b7819 */ /* 0x000fe40000010255 */
[----:B------:R-:W-:Y:S02]  /*5760*/  SHF.L.U64.HI R43, R68, 0x2, R55 ;  /* 0x00000002442b7819 */ /* 0x000fe40000010237 */
[----:B------:R-:W-:Y:S02]  /*5770*/  SHF.L.U64.HI R51, R52, 0x2, R51 ;  /* 0x0000000234337819 */ /* 0x000fe40000010233 */
[----:B------:R-:W-:Y:S01]  /*5780*/  SHF.L.U64.HI R85, R87, 0x2, R58 ;  /* 0x0000000257557819 */ /* 0x000fe2000001023a */
[----:B------:R-:W-:Y:S01]  /*5790*/  IMAD.SHL.U32 R58, R60, 0x4, RZ ;  /* 0x000000043c3a7824 */ /* 0x000fe200078e00ff */
[----:B------:R-:W-:Y:S01]  /*57a0*/  SHF.L.U64.HI R89, R91, 0x2, R42 ;  /* 0x000000025b597819 */ /* 0x000fe2000001022a */
[----:B------:R-:W-:Y:S01]  /*57b0*/  IMAD.SHL.U32 R87, R87, 0x4, RZ ;  /* 0x0000000457577824 */ /* 0x000fe200078e00ff */
[----:B------:R-:W-:Y:S01]  /*57c0*/  SHF.L.U64.HI R93, R95, 0x2, R46 ;  /* 0x000000025f5d7819 */ /* 0x000fe2000001022e */
[----:B------:R-:W-:Y:S01]  /*57d0*/  IMAD.SHL.U32 R46, R84, 0x4, RZ ;  /* 0x00000004542e7824 */ /* 0x000fe200078e00ff */
[----:B------:R-:W-:Y:S01]  /*57e0*/  SHF.L.U64.HI R11, R110, 0x2, R133 ;  /* 0x000000026e0b7819 */ /* 0x000fe20000010285 */
[----:B------:R-:W-:Y:S01]  /*57f0*/  IMAD.SHL.U32 R91, R91, 0x4, RZ ;  /* 0x000000045b5b7824 */ /* 0x000fe200078e00ff */
[C---:B------:R-:W-:Y:S01]  /*5800*/  SHF.L.U64.HI R55, R57.reuse, 0x2, R80 ;  /* 0x0000000239377819 */ /* 0x040fe20000010250 */
[----:B------:R-:W-:Y:S01]  /*5810*/  IMAD.SHL.U32 R57, R57, 0x4, RZ ;  /* 0x0000000439397824 */ /* 0x000fe200078e00ff */
[C---:B------:R-:W-:Y:S01]  /*5820*/  SHF.L.U64.HI R63, R65.reuse, 0x2, R64 ;  /* 0x00000002413f7819 */ /* 0x040fe20000010240 */
[----:B------:R-:W-:Y:S01]  /*5830*/  IMAD.SHL.U32 R65, R65, 0x4, RZ ;  /* 0x0000000441417824 */ /* 0x000fe200078e00ff */
[----:B------:R-:W-:Y:S01]  /*5840*/  SHF.L.U64.HI R42, R84, 0x2, R121 ;  /* 0x00000002542a7819 */ /* 0x000fe20000010279 */
[----:B------:R-:W-:Y:S01]  /*5850*/  IMAD.SHL.U32 R95, R95, 0x4, RZ ;  /* 0x000000045f5f7824 */ /* 0x000fe200078e00ff */
[----:B------:R-:W-:-:S02]  /*5860*/  SHF.L.U64.HI R48, R72, 0x2, R119 ;  /* 0x0000000248307819 */ /* 0x000fc40000010277 */
[----:B------:R-:W-:Y:S02]  /*5870*/  SHF.L.U64.HI R52, R60, 0x2, R117 ;  /* 0x000000023c347819 */ /* 0x000fe40000010275 */
[----:B------:R-:W-:Y:S01]  /*5880*/  SHF.L.U64.HI R92, R94, 0x2, R9 ;  /* 0x000000025e5c7819 */ /* 0x000fe20000010209 */
[----:B------:R-:W-:Y:S01]  /*5890*/  VIADD R9, R4, 0xfffffffb ;  /* 0xfffffffb04097836 */ /* 0x000fe20000000000 */
[----:B------:R-:W-:Y:S01]  /*58a0*/  SHF.L.U64.HI R67, R28, 0x2, R67 ;  /* 0x000000021c437819 */ /* 0x000fe20000010243 */
[----:B------:R-:W-:Y:S01]  /*58b0*/  IMAD.SHL.U32 R28, R102, 0x4, RZ ;  /* 0x00000004661c7824 */ /* 0x000fe200078e00ff */
[C---:B------:R-:W-:Y:S01]  /*58c0*/  SHF.L.U64.HI R60, R62.reuse, 0x2, R115 ;  /* 0x000000023e3c7819 */ /* 0x040fe20000010273 */
        /* <DEDUP_REMOVED lines=13> */
[----:B------:R-:W-:Y:S01]  /*59a0*/  SHF.L.U64.HI R110, R112, 0x2, R101 ;  /* 0x00000002706e7819 */ /* 0x000fe20000010265 */
[----:B------:R-:W-:Y:S01]  /*59b0*/  IMAD.SHL.U32 R94, R94, 0x4, RZ ;  /* 0x000000045e5e7824 */ /* 0x000fe200078e00ff */
[----:B------:R-:W-:Y:S01]  /*59c0*/  SHF.L.U64.HI R114, R116, 0x2, R99 ;  /* 0x0000000274727819 */ /* 0x000fe20000010263 */
[----:B------:R-:W-:Y:S01]  /*59d0*/  IMAD.SHL.U32 R112, R112, 0x4, RZ ;  /* 0x0000000470707824 */ /* 0x000fe200078e00ff */
[----:B------:R-:W-:Y:S01]  /*59e0*/  SHF.L.U64.HI R15, R108, 0x2, R131 ;  /* 0x000000026c0f7819 */ /* 0x000fe20000010283 */
[----:B------:R-:W-:Y:S01]  /*59f0*/  IMAD.SHL.U32 R116, R116, 0x4, RZ ;  /* 0x0000000474747824 */ /* 0x000fe200078e00ff */
[----:B------:R-:W-:Y:S01]  /*5a00*/  SHF.L.U64.HI R19, R106, 0x2, R129 ;  /* 0x000000026a137819 */ /* 0x000fe20000010281 */
[----:B------:R-:W-:Y:S01]  /*5a10*/  VIADD R4, R97, 0xffffffff ;  /* 0xffffffff61047836 */ /* 0x000fe20000000000 */
[----:B------:R-:W-:-:S02]  /*5a20*/  SHF.L.U64.HI R16, R102, 0x2, R125 ;  /* 0x0000000266107819 */ /* 0x000fc4000001027d */
[----:B------:R-:W-:-:S07]  /*5a30*/  SHF.L.U64.HI R32, R98, 0x2, R123 ;  /* 0x0000000262207819 */ /* 0x000fce000001027b */
.L_x_10:
[----:B------:R-:W-:Y:S01]  /*5a40*/  UIADD3 UR5, UPT, UPT, UR5, 0x1, URZ ;  /* 0x0000000105057890 */ /* 0x000fe2000fffe0ff */
[----:B------:R-:W-:-:S04]  /*5a50*/  DEPBAR.LE SB0, 0x6 ;  /* 0x000081800000791a */ /* 0x000fc80000000000 */
[----:B------:R-:W-:Y:S01]  /*5a60*/  ULEA UR12, UR18, UR10, 0x3 ;  /* 0x0000000a120c7291 */ /* 0x000fe2000f8e18ff */
[----:B------:R-:W-:Y:S01]  /*5a70*/  IMAD.U32 R96, R96, -0x80000000, RZ ;  /* 0x8000000060607824 */ /* 0x000fe200078e00ff */
[----:B------:R-:W-:Y:S02]  /*5a80*/  UISETP.GT.AND UP0, UPT, UR5, 0x4, UPT ;  /* 0x000000040500788c */ /* 0x000fe4000bf04270 */
[----:B------:R-:W-:Y:S02]  /*5a90*/  UIADD3 UR12, UPT, UPT, UR12, 0x14000, URZ ;  /* 0x000140000c0c7890 */ /* 0x000fe4000fffe0ff */
[----:B------:R-:W-:Y:S01]  /*5aa0*/  USEL UR5, UR5, URZ, !UP0 ;  /* 0x000000ff05057287 */ /* 0x000fe2000c000000 */
[----:B------:R-:W-:Y:S06]  /*5ab0*/  BAR.SYNC.DEFER_BLOCKING 0x0 ;  /* 0x0000000000007b1d */ /* 0x000fec0000010000 */
[----:B--2---:R-:W-:Y:S05]  /*5ac0*/  @P3 BRA `(.L_x_8) ;  /* 0x00000000009c3947 */ /* 0x004fea0003800000 */
[----:B------:R-:W-:Y:S01]  /*5ad0*/  ULEA UR4, UR5, UR10, 0xd ;  /* 0x0000000a05047291 */ /* 0x000fe2000f8e68ff */
[----:B------:R-:W-:Y:S01]  /*5ae0*/  UMOV UR8, URZ ;  /* 0x000000ff00087c82 */ /* 0x000fe20008000000 */
[----:B------:R-:W-:Y:S02]  /*5af0*/  UMOV UR9, URZ ;  /* 0x000000ff00097c82 */ /* 0x000fe40008000000 */
[----:B------:R-:W-:Y:S02]  /*5b00*/  USHF.R.U32.HI UR14, URZ, 0x4, UR4 ;  /* 0x00000004ff0e7899 */ /* 0x000fe40008011604 */
[----:B------:R-:W-:Y:S02]  /*5b10*/  UIADD3 UR4, UPT, UPT, UR4, 0xa000, URZ ;  /* 0x0000a00004047890 */ /* 0x000fe4000fffe0ff */
[----:B------:R-:W-:Y:S02]  /*5b20*/  USGXT.U32 UR14, UR14, 0xe ;  /* 0x0000000e0e0e789a */ /* 0x000fe40008000000 */
[----:B------:R-:W-:-:S02]  /*5b30*/  USHF.R.U32.HI UR4, URZ, 0x4, UR4 ;  /* 0x00000004ff047899 */ /* 0x000fc40008011604 */
[----:B------:R-:W-:Y:S02]  /*5b40*/  UIADD3 UR24, UP0, UPT, UR14, 0x2, URZ ;  /* 0x000000020e187890 */ /* 0x000fe4000ff1e0ff */
[----:B------:R-:W-:Y:S02]  /*5b50*/  USGXT.U32 UR16, UR4, 0xe ;  /* 0x0000000e0410789a */ /* 0x000fe40008000000 */
[----:B------:R-:W-:Y:S01]  /*5b60*/  UIADD3 UR28, UP1, UPT, UR24, 0x2, URZ ;  /* 0x00000002181c7890 */ /* 0x000fe2000ff3e0ff */
[----:B------:R-:W-:Y:S01]  /*5b70*/  UMOV UR4, URZ ;  /* 0x000000ff00047c82 */ /* 0x000fe20008000000 */
[----:B------:R-:W-:Y:S01]  /*5b80*/  UMOV UR34, 0x0 ;  /* 0x0000000000227882 */ /* 0x000fe20000000000 */
[----:B------:R-:W-:Y:S02]  /*5b90*/  UIADD3.X UR25, UPT, UPT, UR4, 0x40004040, URZ, UP0, !UPT ;  /* 0x4000404004197890 */ /* 0x000fe400087fe4ff */
[----:B------:R-:W-:Y:S02]  /*5ba0*/  UIADD3 UR26, UP0, UPT, UR16, 0x2, URZ ;  /* 0x00000002101a7890 */ /* 0x000fe4000ff1e0ff */
[----:B------:R-:W-:-:S02]  /*5bb0*/  UIADD3.X UR29, UPT, UPT, UR25, URZ, URZ, UP1, !UPT ;  /* 0x000000ff191d7290 */ /* 0x000fc40008ffe4ff */
[----:B------:R-:W-:Y:S02]  /*5bc0*/  UIADD3.X UR27, UPT, UPT, UR8, 0x40004040, URZ, UP0, !UPT ;  /* 0x40004040081b7890 */ /* 0x000fe400087fe4ff */
[----:B------:R-:W-:Y:S01]  /*5bd0*/  UIADD3 UR30, UP0, UPT, UR24, 0x4, URZ ;  /* 0x00000004181e7890 */ /* 0x000fe2000ff1e0ff */
[----:B------:R-:W-:Y:S01]  /*5be0*/  UMOV UR8, UR12 ;  /* 0x0000000c00087c82 */ /* 0x000fe20008000000 */
[----:B------:R-:W-:Y:S01]  /*5bf0*/  UMOV UR35, 0x4100910 ;  /* 0x0410091000237882 */ /* 0x000fe20000000000 */
[----:B------:R-:W-:Y:S01]  /*5c00*/  UMOV UR4, UR8 ;  /* 0x0000000800047c82 */ /* 0x000fe20008000000 */
[----:B------:R-:W-:Y:S02]  /*5c10*/  UIADD3 UR8, UP1, UPT, UR26, 0x2, URZ ;  /* 0x000000021a087890 */ /* 0x000fe4000ff3e0ff */
[----:B------:R-:W-:Y:S02]  /*5c20*/  UIADD3.X UR31, UPT, UPT, UR25, URZ, URZ, UP0, !UPT ;  /* 0x000000ff191f7290 */ /* 0x000fe400087fe4ff */
[----:B------:R-:W-:-:S02]  /*5c30*/  UIADD3 UR32, UP0, UPT, UR26, 0x4, URZ ;  /* 0x000000041a207890 */ /* 0x000fc4000ff1e0ff */
[----:B------:R-:W-:Y:S02]  /*5c40*/  UIADD3.X UR9, UPT, UPT, UR27, URZ, URZ, UP1, !UPT ;  /* 0x000000ff1b097290 */ /* 0x000fe40008ffe4ff */
[----:B------:R-:W-:Y:S01]  /*5c50*/  UIADD3.X UR33, UPT, UPT, UR27, URZ, URZ, UP0, !UPT ;  /* 0x000000ff1b217290 */ /* 0x000fe200087fe4ff */
[----:B------:R-:W-:Y:S01]  /*5c60*/  UMOV UR15, 0x40004040 ;  /* 0x40004040000f7882 */ /* 0x000fe20000000000 */
[----:B------:R-:W-:Y:S01]  /*5c70*/  UMOV UR17, 0x40004040 ;  /* 0x4000404000117882 */ /* 0x000fe20000000000 */
[----:B------:R-:W-:Y:S01]  /*5c80*/  UMOV UR36, 0x0 ;  /* 0x0000000000247882 */ /* 0x000fe20000000000 */
[----:B------:R-:W-:Y:S01]  /*5c90*/  UMOV UR37, 0x4100910 ;  /* 0x0410091000257882 */ /* 0x000fe20000000000 */
[----:B------:R-:W-:Y:S01]  /*5ca0*/  UMOV UR38, 0x0 ;  /* 0x0000000000267882 */ /* 0x000fe20000000000 */
[----:B------:R-:W-:Y:S01]  /*5cb0*/  UMOV UR39, 0x4100910 ;  /* 0x0410091000277882 */ /* 0x000fe20000000000 */
[----:B------:R1:W-:Y:S01]  /*5cc0*/  UTCHMMA gdesc[UR14], gdesc[UR16], tmem[UR22], tmem[UR34], idesc[UR35], UPT ;  /* 0x00ff22100e0075ea */ /* 0x0003e2000b800016 */
[----:B------:R-:W-:Y:S01]  /*5cd0*/  UMOV UR40, 0x0 ;  /* 0x0000000000287882 */ /* 0x000fe20000000000 */
[----:B------:R-:W-:Y:S01]  /*5ce0*/  UMOV UR41, 0x4100910 ;  /* 0x0410091000297882 */ /* 0x000fe20000000000 */
[----:B------:R1:W-:Y:S01]  /*5cf0*/  UTCHMMA gdesc[UR24], gdesc[UR26], tmem[UR22], tmem[UR36], idesc[UR37], UPT ;  /* 0x00ff241a180075ea */ /* 0x0003e2000b800016 */
[----:B------:R1:W-:Y:S01]  /*5d00*/  UTCHMMA gdesc[UR28], gdesc[UR8], tmem[UR22], tmem[UR38], idesc[UR39], UPT ;  /* 0x00ff26081c0075ea */ /* 0x0003e2000b800016 */
[----:B------:R1:W-:Y:S01]  /*5d10*/  UTCHMMA gdesc[UR30], gdesc[UR32], tmem[UR22], tmem[UR40], idesc[UR41], UPT ;  /* 0x00ff28201e0075ea */ /* 0x0003e2000b800016 */
[----:B------:R1:W-:Y:S01]  /*5d20*/  UTCBAR [UR4], URZ ;  /* 0x000000ff040073e9 */ /* 0x0003e200080000ff */
[----:B------:R-:W-:Y:S01]  /*5d30*/  NOP ;  /* 0x0000000000007918 */ /* 0x000fe20000000000 */
.L_x_8:
[----:B------:R-:W2:Y:S01]  /*5d40*/  SYNCS.PHASECHK.TRANS64.TRYWAIT P4, [UR13], R96 ;  /* 0x00000060ff0075a7 */ /* 0x000ea2000808110d */
[----:B------:R-:W-:Y:S01]  /*5d50*/  ISETP.LE.AND P5, PT, R9, UR7, PT ;  /* 0x0000000709007c0c */ /* 0x000fe2000bfa3270 */
[----:B-1----:R-:W-:Y:S01]  /*5d60*/  UMOV UR4, UR6 ;  /* 0x0000000600047c82 */ /* 0x002fe20008000000 */
[----:B--2---:R-:W-:Y:S11]  /*5d70*/  @!P4 BRA `(.L_x_9) ;  /* 0x000000200018c947 */ /* 0x004ff60003800000 */
.L_x_16:
[----:B------:R-:W-:Y:S01]  /*5d80*/  BAR.SYNC.DEFER_BLOCKING 0x0 ;  /* 0x0000000000007b1d */ /* 0x000fe20000010000 */
[----:B------:R-:W-:Y:S01]  /*5d90*/  ISETP.GE.AND P4, PT, R3, R12, PT ;  /* 0x0000000c0300720c */ /* 0x000fe20003f86270 */
[----:B------:R-:W-:Y:S02]  /*5da0*/  UIADD3 UR19, UPT, UPT, UR19, 0x1, URZ ;  /* 0x0000000113137890 */ /* 0x000fe4000fffe0ff */
[----:B------:R-:W-:Y:S01]  /*5db0*/  UIADD3 UR7, UPT, UPT, UR7, 0x1, URZ ;  /* 0x0000000107077890 */ /* 0x000fe2000fffe0ff */
[----:B------:R-:W-:Y:S01]  /*5dc0*/  SEL R96, RZ, 0x4, P4 ;  /* 0x00000004ff607807 */ /* 0x000fe20002000000 */
[----:B------:R-:W-:Y:S01]  /*5dd0*/  UISETP.GT.AND UP0, UPT, UR19, 0x4, UPT ;  /* 0x000000041300788c */ /* 0x000fe2000bf04270 */
[----:B------:R-:W-:Y:S01]  /*5de0*/  IADD3 R100, P4, PT, R7, R86, RZ ;  /* 0x0000005607647210 */ /* 0x000fe20007f9e0ff */
[----:B------:R-:W-:Y:S01]  /*5df0*/  UIADD3 UR18, UPT, UPT, UR18, 0x1, URZ ;  /* 0x0000000112127890 */ /* 0x000fe2000fffe0ff */
[----:B------:R-:W-:Y:S01]  /*5e00*/  SEL R96, R96, RZ, !P5 ;  /* 0x000000ff60607207 */ /* 0x000fe20006800000 */
[----:B------:R-:W-:-:S02]  /*5e10*/  USEL UR19, UR19, URZ, !UP0 ;  /* 0x000000ff13137287 */ /* 0x000fc4000c000000 */
[----:B------:R-:W-:Y:S01]  /*5e20*/  IMAD.X R101, R5, 0x1, R84, P4 ;  /* 0x0000000105657824 */ /* 0x000fe200020e0654 */
[----:B------:R-:W-:Y:S01]  /*5e30*/  ISETP.NE.U32.AND P6, PT, R96, RZ, PT ;  /* 0x000000ff6000720c */ /* 0x000fe20003fc5070 */
[----:B------:R-:W-:Y:S01]  /*5e40*/  ULEA UR6, UR19, UR10, 0xd ;  /* 0x0000000a13067291 */ /* 0x000fe2000f8e68ff */
[----:B------:R-:W-:Y:S01]  /*5e50*/  ISETP.GE.AND P4, PT, R25, R12, PT ;  /* 0x0000000c1900720c */ /* 0x000fe20003f86270 */
[----:B------:R-:W-:Y:S01]  /*5e60*/  UISETP.GT.AND UP0, UPT, UR18, 0x1, UPT ;  /* 0x000000011200788c */ /* 0x000fe2000bf04270 */
[----:B------:R-:W-:Y:S02]  /*5e70*/  UMOV UR13, UR12 ;  /* 0x0000000c000d7c82 */ /* 0x000fe40008000000 */
[----:B------:R-:W-:Y:S01]  /*5e80*/  SEL R96, RZ, 0x4, P4 ;  /* 0x00000004ff607807 */ /* 0x000fe20002000000 */
[----:B------:R-:W-:Y:S01]  /*5e90*/  VIADD R103, R14, UR6 ;  /* 0x000000060e677c36 */ /* 0x000fe20008000000 */
[----:B------:R-:W-:Y:S01]  /*5ea0*/  IADD3 R98, P4, PT, R7, R82, RZ ;  /* 0x0000005207627210 */ /* 0x000fe20007f9e0ff */
[----:B------:R-:W-:Y:S01]  /*5eb0*/  VIADD R105, R18, UR6 ;  /* 0x0000000612697c36 */ /* 0x000fe20008000000 */
[----:B------:R-:W-:Y:S01]  /*5ec0*/  SEL R96, R96, RZ, !P5 ;  /* 0x000000ff60607207 */ /* 0x000fe20006800000 */
[----:B------:R-:W-:Y:S01]  /*5ed0*/  VIADD R107, R30, UR6 ;  /* 0x000000061e6b7c36 */ /* 0x000fe20008000000 */
[----:B------:R-:W-:Y:S01]  /*5ee0*/  USEL UR18, UR18, URZ, !UP0 ;  /* 0x000000ff12127287 */ /* 0x000fe2000c000000 */
[----:B------:R-:W-:Y:S01]  /*5ef0*/  @!PT LDS RZ, [RZ] ;  /* 0x00000000fffff984 */ /* 0x000fe20000000800 */
[----:B------:R-:W-:Y:S01]  /*5f00*/  @!PT LDS RZ, [RZ] ;  /* 0x00000000fffff984 */ /* 0x000fe20000000800 */
[----:B------:R-:W-:Y:S01]  /*5f10*/  @!PT LDS RZ, [RZ] ;  /* 0x00000000fffff984 */ /* 0x000fe20000000800 */
[----:B------:R1:W-:Y:S01]  /*5f20*/  LDGSTS.E [R103], desc[UR20][R100.64], P6 ;  /* 0x0000000064677fae */ /* 0x0003e2000b1a1014 */
[----:B------:R-:W-:Y:S01]  /*5f30*/  ISETP.NE.U32.AND P6, PT, R96, RZ, PT ;  /* 0x000000ff6000720c */ /* 0x000fe20003fc5070 */
[----:B------:R-:W-:Y:S01]  /*5f40*/  IMAD.X R99, R5, 0x1, R80, P4 ;  /* 0x0000000105637824 */ /* 0x000fe200020e0650 */
[----:B------:R-:W-:Y:S01]  /*5f50*/  ISETP.GE.AND P4, PT, R31, R12, PT ;  /* 0x0000000c1f00720c */ /* 0x000fe20003f86270 */
[----:B------:R-:W-:-:S02]  /*5f60*/  VIADD R111, R40, UR6 ;  /* 0x00000006286f7c36 */ /* 0x000fc40008000000 */
[----:B------:R-:W-:Y:S01]  /*5f70*/  VIADD R113, R44, UR6 ;  /* 0x000000062c717c36 */ /* 0x000fe20008000000 */
[----:B------:R-:W-:-:S04]  /*5f80*/  SEL R96, RZ, 0x4, P4 ;  /* 0x00000004ff607807 */ /* 0x000fc80002000000 */
[----:B------:R-:W-:Y:S02]  /*5f90*/  SEL R97, R96, RZ, !P5 ;  /* 0x000000ff60617207 */ /* 0x000fe40006800000 */
[----:B------:R-:W-:Y:S01]  /*5fa0*/  IADD3 R96, P4, PT, R7, R78, RZ ;  /* 0x0000004e07607210 */ /* 0x000fe20007f9e0ff */
[----:B------:R2:W-:Y:S01]  /*5fb0*/  LDGSTS.E [R103+0x8], desc[UR20][R98.64], P6 ;  /* 0x0000800062677fae */ /* 0x0005e2000b1a1014 */
[----:B------:R-:W-:-:S03]  /*5fc0*/  ISETP.NE.U32.AND P6, PT, R97, RZ, PT ;  /* 0x000000ff6100720c */ /* 0x000fc60003fc5070 */
[----:B------:R-:W-:Y:S01]  /*5fd0*/  IMAD.X R97, R5, 0x1, R76, P4 ;  /* 0x0000000105617824 */ /* 0x000fe200020e064c */
[----:B------:R-:W-:-:S04]  /*5fe0*/  ISETP.GE.AND P4, PT, R33, R12, PT ;  /* 0x0000000c2100720c */ /* 0x000fc80003f86270 */
[----:B-1----:R-:W-:Y:S01]  /*5ff0*/  SEL R100, RZ, 0x4, P4 ;  /* 0x00000004ff647807 */ /* 0x002fe20002000000 */
[----:B--2---:R-:W-:-:S03]  /*6000*/  VIADD R103, R20, UR6 ;  /* 0x0000000614677c36 */ /* 0x004fc60008000000 */
[----:B------:R-:W-:Y:S01]  /*6010*/  SEL R101, R100, RZ, !P5 ;  /* 0x000000ff64657207 */ /* 0x000fe20006800000 */
[----:B------:R1:W-:Y:S01]  /*6020*/  LDGSTS.E [R105], desc[UR20][R96.64], P6 ;  /* 0x0000000060697fae */ /* 0x0003e2000b1a1014 */
[----:B------:R-:W-:Y:S02]  /*6030*/  IADD3 R100, P4, PT, R7, R74, RZ ;  /* 0x0000004a07647210 */ /* 0x000fe40007f9e0ff */
[----:B------:R-:W-:-:S03]  /*6040*/  ISETP.NE.U32.AND P6, PT, R101, RZ, PT ;  /* 0x000000ff6500720c */ /* 0x000fc60003fc5070 */
[----:B------:R-:W-:Y:S01]  /*6050*/  IMAD.X R101, R5, 0x1, R72, P4 ;  /* 0x0000000105657824 */ /* 0x000fe200020e0648 */
[----:B------:R-:W-:-:S04]  /*6060*/  ISETP.GE.AND P4, PT, R69, R12, PT ;  /* 0x0000000c4500720c */ /* 0x000fc80003f86270 */
[----:B------:R-:W-:-:S04]  /*6070*/  SEL R98, RZ, 0x4, P4 ;  /* 0x00000004ff627807 */ /* 0x000fc80002000000 */
[----:B------:R-:W-:Y:S01]  /*6080*/  SEL R99, R98, RZ, !P5 ;  /* 0x000000ff62637207 */ /* 0x000fe20006800000 */
[----:B------:R2:W-:Y:S01]  /*6090*/  LDGSTS.E [R105+0x8], desc[UR20][R100.64], P6 ;  /* 0x0000800064697fae */ /* 0x0005e2000b1a1014 */
[----:B------:R-:W-:Y:S02]  /*60a0*/  IADD3 R98, P4, PT, R7, R70, RZ ;  /* 0x0000004607627210 */ /* 0x000fe40007f9e0ff */
        /* <DEDUP_REMOVED lines=48> */
[----:B-1----:R-:W-:-:S04]  /*63b0*/  SEL R96, RZ, 0x4, P4 ;  /* 0x00000004ff607807 */ /* 0x002fc80002000000 */
[----:B------:R-:W-:Y:S01]  /*63c0*/  SEL R97, R96, RZ, !P5 ;  /* 0x000000ff60617207 */ /* 0x000fe20006800000 */
[----:B------:R1:W-:Y:S01]  /*63d0*/  LDGSTS.E [R105], desc[UR20][R98.64], P6 ;  /* 0x0000000062697fae */ /* 0x0003e2000b1a1014 */
[----:B------:R-:W-:Y:S02]  /*63e0*/  IADD3 R96, P4, PT, R7, R28, RZ ;  /* 0x0000001c07607210 */ /* 0x000fe40007f9e0ff */
[----:B------:R-:W-:-:S03]  /*63f0*/  ISETP.NE.U32.AND P6, PT, R97, RZ, PT ;  /* 0x000000ff6100720c */ /* 0x000fc60003fc5070 */
[----:B------:R-:W-:Y:S01]  /*6400*/  IMAD.X R97, R5, 0x1, R16, P4 ;  /* 0x0000000105617824 */ /* 0x000fe200020e0610 */
[----:B------:R-:W-:-:S04]  /*6410*/  ISETP.GE.AND P4, PT, R155, R12, PT ;  /* 0x0000000c9b00720c */ /* 0x000fc80003f86270 */
[----:B--2---:R-:W-:Y:S02]  /*6420*/  SEL R100, RZ, 0x4, P4 ;  /* 0x00000004ff647807 */ /* 0x004fe40002000000 */
[----:B------:R-:W-:Y:S02]  /*6430*/  IADD3 R102, P4, PT, R7, R116, RZ ;  /* 0x0000007407667210 */ /* 0x000fe40007f9e0ff */
[----:B------:R-:W-:Y:S01]  /*6440*/  SEL R100, R100, RZ, !P5 ;  /* 0x000000ff64647207 */ /* 0x000fe20006800000 */
[----:B------:R2:W-:Y:S02]  /*6450*/  LDGSTS.E [R105+0x8], desc[UR20][R96.64], P6 ;  /* 0x0000800060697fae */ /* 0x0005e4000b1a1014 */
[----:B------:R-:W-:Y:S01]  /*6460*/  IMAD.X R103, R5, 0x1, R114, P4 ;  /* 0x0000000105677824 */ /* 0x000fe200020e0672 */
[----:B------:R-:W-:Y:S02]  /*6470*/  ISETP.NE.U32.AND P6, PT, R100, RZ, PT ;  /* 0x000000ff6400720c */ /* 0x000fe40003fc5070 */
[----:B------:R-:W-:-:S04]  /*6480*/  ISETP.GE.AND P4, PT, R161, R12, PT ;  /* 0x0000000ca100720c */ /* 0x000fc80003f86270 */
[----:B-1----:R-:W-:Y:S02]  /*6490*/  SEL R98, RZ, 0x4, P4 ;  /* 0x00000004ff627807 */ /* 0x002fe40002000000 */
[----:B------:R-:W-:Y:S01]  /*64a0*/  IADD3 R100, P4, PT, R7, R112, RZ ;  /* 0x0000007007647210 */ /* 0x000fe20007f9e0ff */
[----:B--2---:R-:W-:Y:S01]  /*64b0*/  VIADD R105, R34, UR6 ;  /* 0x0000000622697c36 */ /* 0x004fe20008000000 */
[----:B------:R-:W-:Y:S01]  /*64c0*/  SEL R98, R98, RZ, !P5 ;  /* 0x000000ff62627207 */ /* 0x000fe20006800000 */
[----:B------:R-:W-:Y:S02]  /*64d0*/  USEL UR6, URZ, 0x1, !UP0 ;  /* 0x00000001ff067887 */ /* 0x000fe4000c000000 */
[----:B------:R1:W-:Y:S01]  /*64e0*/  LDGSTS.E [R107], desc[UR20][R102.64], P6 ;  /* 0x00000000666b7fae */ /* 0x0003e2000b1a1014 */
[----:B------:R-:W-:Y:S01]  /*64f0*/  ISETP.NE.U32.AND P6, PT, R98, RZ, PT ;  /* 0x000000ff6200720c */ /* 0x000fe20003fc5070 */
[----:B------:R-:W-:Y:S01]  /*6500*/  IMAD.X R101, R5, 0x1, R110, P4 ;  /* 0x0000000105657824 */ /* 0x000fe200020e066e */
[----:B------:R-:W-:Y:S01]  /*6510*/  IADD3 R98, P4, PT, R7, R94, RZ ;  /* 0x0000005e07627210 */ /* 0x000fe20007f9e0ff */
[----:B------:R-:W-:-:S04]  /*6520*/  ULOP3.LUT UR6, UR4, UR6, URZ, 0x3c, !UPT ;  /* 0x0000000604067292 */ /* 0x000fc8000f8e3cff */
[----:B------:R-:W-:Y:S01]  /*6530*/  IMAD.X R99, R5, 0x1, R92, P4 ;  /* 0x0000000105637824 */ /* 0x000fe200020e065c */
[----:B------:R-:W-:-:S04]  /*6540*/  ISETP.GE.AND P4, PT, R163, R12, PT ;  /* 0x0000000ca300720c */ /* 0x000fc80003f86270 */
[----:B------:R-:W-:Y:S01]  /*6550*/  SEL R97, RZ, 0x4, P4 ;  /* 0x00000004ff617807 */ /* 0x000fe20002000000 */
[----:B------:R2:W-:Y:S01]  /*6560*/  LDGSTS.E [R107+0x8], desc[UR20][R100.64], P6 ;  /* 0x00008000646b7fae */ /* 0x0005e2000b1a1014 */
[----:B------:R-:W-:Y:S02]  /*6570*/  ISETP.GE.AND P4, PT, R165, R12, PT ;  /* 0x0000000ca500720c */ /* 0x000fe40003f86270 */
[----:B------:R-:W-:Y:S02]  /*6580*/  IADD3 R96, P6, PT, R7, R90, RZ ;  /* 0x0000005a07607210 */ /* 0x000fe40007fde0ff */
[----:B-1----:R-:W-:Y:S02]  /*6590*/  SEL R102, RZ, 0x4, P4 ;  /* 0x00000004ff667807 */ /* 0x002fe40002000000 */
[----:B------:R-:W-:Y:S01]  /*65a0*/  SEL R104, R97, RZ, !P5 ;  /* 0x000000ff61687207 */ /* 0x000fe20006800000 */
[----:B------:R-:W-:Y:S01]  /*65b0*/  IMAD.X R97, R5, 0x1, R88, P6 ;  /* 0x0000000105617824 */ /* 0x000fe200030e0658 */
[----:B------:R-:W-:Y:S01]  /*65c0*/  ISETP.GE.AND P4, PT, R6, R12, PT ;  /* 0x0000000c0600720c */ /* 0x000fe20003f86270 */
[----:B------:R-:W-:Y:S01]  /*65d0*/  VIADD R12, R12, 0xffffffe0 ;  /* 0xffffffe00c0c7836 */ /* 0x000fe20000000000 */
[----:B------:R-:W-:-:S02]  /*65e0*/  SEL R102, R102, RZ, !P5 ;  /* 0x000000ff66667207 */ /* 0x000fc40006800000 */
[----:B------:R-:W-:Y:S02]  /*65f0*/  ISETP.NE.U32.AND P6, PT, R104, RZ, PT ;  /* 0x000000ff6800720c */ /* 0x000fe40003fc5070 */
[----:B------:R-:W-:Y:S02]  /*6600*/  SEL R103, RZ, 0x4, P4 ;  /* 0x00000004ff677807 */ /* 0x000fe40002000000 */
[----:B------:R-:W-:Y:S02]  /*6610*/  ISETP.NE.U32.AND P4, PT, R102, RZ, PT ;  /* 0x000000ff6600720c */ /* 0x000fe40003f85070 */
[----:B------:R-:W-:-:S04]  /*6620*/  SEL R103, R103, RZ, !P5 ;  /* 0x000000ff67677207 */ /* 0x000fc80006800000 */
[----:B------:R-:W-:-:S03]  /*6630*/  ISETP.NE.U32.AND P5, PT, R103, RZ, PT ;  /* 0x000000ff6700720c */ /* 0x000fc60003fa5070 */
[----:B------:R1:W-:Y:S01]  /*6640*/  LDGSTS.E [R105], desc[UR20][R98.64], P6 ;  /* 0x0000000062697fae */ /* 0x0003e2000b1a1014 */
[----:B--2---:R-:W-:-:S03]  /*6650*/  IADD3 R100, P6, PT, R10, R95, RZ ;  /* 0x0000005f0a647210 */ /* 0x004fc60007fde0ff */
[----:B------:R2:W-:Y:S01]  /*6660*/  LDGSTS.E [R105+0x8], desc[UR20][R96.64], P4 ;  /* 0x0000800060697fae */ /* 0x0005e2000a1a1014 */
[----:B------:R-:W-:Y:S01]  /*6670*/  IADD3 R102, P4, PT, R10, R87, RZ ;  /* 0x000000570a667210 */ /* 0x000fe20007f9e0ff */
[----:B------:R-:W-:Y:S01]  /*6680*/  IMAD.X R101, R8, 0x1, R93, P6 ;  /* 0x0000000108657824 */ /* 0x000fe200030e065d */
[----:B------:R-:W-:Y:S01]  /*6690*/  IADD3 R108, P6, PT, R10, R65, RZ ;  /* 0x000000410a6c7210 */ /* 0x000fe20007fde0ff */
[----:B------:R-:W0:Y:S02]  /*66a0*/  LDGDEPBAR ;  /* 0x00000000000079af */ /* 0x000e240000000000 */
[----:B------:R-:W-:Y:S01]  /*66b0*/  IMAD.X R103, R8, 0x1, R85, P4 ;  /* 0x0000000108677824 */ /* 0x000fe200020e0655 */
[----:B------:R-:W-:Y:S01]  /*66c0*/  IADD3 R106, P4, PT, R10, R57, RZ ;  /* 0x000000390a6a7210 */ /* 0x000fe20007f9e0ff */
[----:B------:R-:W-:Y:S01]  /*66d0*/  IMAD.X R109, R8, 0x1, R63, P6 ;  /* 0x00000001086d7824 */ /* 0x000fe200030e063f */
[----:B------:R-:W-:Y:S01]  /*66e0*/  IADD3 R104, P6, PT, R10, R49, RZ ;  /* 0x000000310a687210 */ /* 0x000fe20007fde0ff */
[----:B------:R3:W-:Y:S02]  /*66f0*/  LDGSTS.E [R111+0xa000], desc[UR20][R100.64], P5 ;  /* 0x0a000000646f7fae */ /* 0x0007e4000a9a1014 */
[----:B------:R-:W-:Y:S01]  /*6700*/  IMAD.X R107, R8, 0x1, R55, P4 ;  /* 0x00000001086b7824 */ /* 0x000fe200020e0637 */
[----:B-1----:R-:W-:Y:S01]  /*6710*/  IADD3 R98, P4, PT, R10, R41, RZ ;  /* 0x000000290a627210 */ /* 0x002fe20007f9e0ff */
[----:B--2---:R-:W-:Y:S01]  /*6720*/  IMAD.X R105, R8, 0x1, R47, P6 ;  /* 0x0000000108697824 */ /* 0x004fe200030e062f */
[----:B------:R1:W-:Y:S01]  /*6730*/  LDGSTS.E [R111+0xa400], desc[UR20][R102.64], P5 ;  /* 0x0a400000666f7fae */ /* 0x0003e2000a9a1014 */
[----:B------:R-:W-:-:S02]  /*6740*/  IADD3 R96, P6, PT, R10, R27, RZ ;  /* 0x0000001b0a607210 */ /* 0x000fc40007fde0ff */
[C---:B------:R-:W-:Y:S01]  /*6750*/  IMAD.X R99, R8.reuse, 0x1, R39, P4 ;  /* 0x0000000108637824 */ /* 0x040fe200020e0627 */
[----:B------:R2:W-:Y:S02]  /*6760*/  LDGSTS.E [R111+0xa800], desc[UR20][R108.64], P5 ;  /* 0x0a8000006c6f7fae */ /* 0x0005e4000a9a1014 */
[----:B------:R-:W-:Y:S01]  /*6770*/  IMAD.X R97, R8, 0x1, R23, P6 ;  /* 0x0000000108617824 */ /* 0x000fe200030e0617 */
[----:B---3--:R-:W-:Y:S01]  /*6780*/  IADD3 R100, P4, PT, R10, R17, RZ ;  /* 0x000000110a647210 */ /* 0x008fe20007f9e0ff */
[----:B------:R3:W-:Y:S04]  /*6790*/  LDGSTS.E [R111+0xac00], desc[UR20][R106.64], P5 ;  /* 0x0ac000006a6f7fae */ /* 0x0007e8000a9a1014 */
[----:B------:R-:W-:Y:S01]  /*67a0*/  IMAD.X R101, R8, 0x1, R15, P4 ;  /* 0x0000000108657824 */ /* 0x000fe200020e060f */
[C---:B-1----:R-:W-:Y:S01]  /*67b0*/  IADD3 R102, P6, PT, R10.reuse, R91, RZ ;  /* 0x0000005b0a667210 */ /* 0x042fe20007fde0ff */
[----:B------:R1:W-:Y:S01]  /*67c0*/  LDGSTS.E [R111+0xb000], desc[UR20][R104.64], P5 ;  /* 0x0b000000686f7fae */ /* 0x0003e2000a9a1014 */
[----:B--2---:R-:W-:-:S03]  /*67d0*/  IADD3 R108, P4, PT, R10, R79, RZ ;  /* 0x0000004f0a6c7210 */ /* 0x004fc60007f9e0ff */
[----:B------:R-:W-:Y:S01]  /*67e0*/  IMAD.X R103, R8, 0x1, R89, P6 ;  /* 0x0000000108677824 */ /* 0x000fe200030e0659 */
[----:B------:R2:W-:Y:S01]  /*67f0*/  LDGSTS.E [R111+0xb400], desc[UR20][R98.64], P5 ;  /* 0x0b400000626f7fae */ /* 0x0005e2000a9a1014 */
[----:B---3--:R-:W-:Y:S01]  /*6800*/  IADD3 R106, P6, PT, R10, R61, RZ ;  /* 0x0000003d0a6a7210 */ /* 0x008fe20007fde0ff */
[C---:B------:R-:W-:Y:S02]  /*6810*/  IMAD.X R109, R8.reuse, 0x1, R67, P4 ;  /* 0x00000001086d7824 */ /* 0x040fe400020e0643 */
[----:B------:R3:W-:Y:S02]  /*6820*/  LDGSTS.E [R111+0xb800], desc[UR20][R96.64], P5 ;  /* 0x0b800000606f7fae */ /* 0x0007e4000a9a1014 */
[----:B------:R-:W-:Y:S01]  /*6830*/  IMAD.X R107, R8, 0x1, R59, P6 ;  /* 0x00000001086b7824 */ /* 0x000fe200030e063b */
[----:B-1----:R-:W-:Y:S01]  /*6840*/  IADD3 R104, P4, PT, R10, R53, RZ ;  /* 0x000000350a687210 */ /* 0x002fe20007f9e0ff */
[----:B------:R1:W-:Y:S04]  /*6850*/  LDGSTS.E [R111+0xbc00], desc[UR20][R100.64], P5 ;  /* 0x0bc00000646f7fae */ /* 0x0003e8000a9a1014 */
[----:B------:R-:W-:Y:S01]  /*6860*/  IMAD.X R105, R8, 0x1, R51, P4 ;  /* 0x0000000108697824 */ /* 0x000fe200020e0633 */
[C---:B--2---:R-:W-:Y:S01]  /*6870*/  IADD3 R98, P4, PT, R10.reuse, R35, RZ ;  /* 0x000000230a627210 */ /* 0x044fe20007f9e0ff */
[----:B------:R2:W-:Y:S01]  /*6880*/  LDGSTS.E [R113+0xa200], desc[UR20][R102.64], P5 ;  /* 0x0a20000066717fae */ /* 0x0005e2000a9a1014 */
[----:B---3--:R-:W-:-:S03]  /*6890*/  IADD3 R96, P6, PT, R10, R45, RZ ;  /* 0x0000002d0a607210 */ /* 0x008fc60007fde0ff */
[C---:B------:R-:W-:Y:S01]  /*68a0*/  IMAD.X R99, R8.reuse, 0x1, R29, P4 ;  /* 0x0000000108637824 */ /* 0x040fe200020e061d */
[----:B------:R-:W-:Y:S01]  /*68b0*/  LDGSTS.E [R113+0xa600], desc[UR20][R108.64], P5 ;  /* 0x0a6000006c717fae */ /* 0x000fe2000a9a1014 */
[----:B------:R-:W-:Y:S01]  /*68c0*/  IMAD.X R97, R8, 0x1, R43, P6 ;  /* 0x0000000108617824 */ /* 0x000fe200030e062b */
[C---:B-1----:R-:W-:Y:S02]  /*68d0*/  IADD3 R100, P6, PT, R10.reuse, R21, RZ ;  /* 0x000000150a647210 */ /* 0x042fe40007fde0ff */
[----:B------:R-:W-:Y:S01]  /*68e0*/  LDGSTS.E [R113+0xaa00], desc[UR20][R106.64], P5 ;  /* 0x0aa000006a717fae */ /* 0x000fe2000a9a1014 */
[----:B--2---:R-:W-:Y:S02]  /*68f0*/  IADD3 R102, P4, PT, R10, R13, RZ ;  /* 0x0000000d0a667210 */ /* 0x004fe40007f9e0ff */
[C---:B------:R-:W-:Y:S01]  /*6900*/  IMAD.X R101, R8.reuse, 0x1, R19, P6 ;  /* 0x0000000108657824 */ /* 0x040fe200030e0613 */
[----:B------:R-:W-:Y:S01]  /*6910*/  LDGSTS.E [R113+0xae00], desc[UR20][R104.64], P5 ;  /* 0x0ae0000068717fae */ /* 0x000fe2000a9a1014 */
[----:B------:R-:W-:Y:S01]  /*6920*/  IADD3 R7, P6, PT, R7, R56, RZ ;  /* 0x0000003807077210 */ /* 0x000fe20007fde0ff */
[----:B------:R-:W-:Y:S01]  /*6930*/  IMAD.X R103, R8, 0x1, R11, P4 ;  /* 0x0000000108677824 */ /* 0x000fe200020e060b */
[----:B------:R-:W-:Y:S01]  /*6940*/  ISETP.NE.U32.AND P4, PT, R4, UR7, PT ;  /* 0x0000000704007c0c */ /* 0x000fe2000bf85070 */
[----:B------:R1:W-:Y:S02]  /*6950*/  LDGSTS.E [R113+0xb200], desc[UR20][R96.64], P5 ;  /* 0x0b20000060717fae */ /* 0x0003e4000a9a1014 */
[----:B------:R-:W-:-:S02]  /*6960*/  IMAD.X R5, R5, 0x1, R54, P6 ;  /* 0x0000000105057824 */ /* 0x000fc400030e0636 */
[----:B------:R2:W-:Y:S04]  /*6970*/  LDGSTS.E [R113+0xb600], desc[UR20][R98.64], P5 ;  /* 0x0b60000062717fae */ /* 0x0005e8000a9a1014 */
[----:B------:R2:W-:Y:S04]  /*6980*/  LDGSTS.E [R113+0xba00], desc[UR20][R100.64], P5 ;  /* 0x0ba0000064717fae */ /* 0x0005e8000a9a1014 */
[----:B------:R2:W-:Y:S01]  /*6990*/  LDGSTS.E [R113+0xbe00], desc[UR20][R102.64], P5 ;  /* 0x0be0000066717fae */ /* 0x0005e2000a9a1014 */
[----:B------:R-:W-:Y:S01]  /*69a0*/  IADD3 R10, P5, PT, R10, R81, RZ ;  /* 0x000000510a0a7210 */ /* 0x000fe20007fbe0ff */
[----:B-1----:R-:W-:-:S02]  /*69b0*/  IMAD.U32 R96, RZ, RZ, UR4 ;  /* 0x00000004ff607e24 */ /* 0x002fc4000f8e00ff */
[----:B------:R-:W0:Y:S02]  /*69c0*/  LDGDEPBAR ;  /* 0x00000000000079af */ /* 0x000e240000000000 */
[----:B------:R-:W-:Y:S01]  /*69d0*/  IMAD.X R8, R8, 0x1, R83, P5 ;  /* 0x0000000108087824 */ /* 0x000fe200028e0653 */
[----:B------:R-:W-:Y:S07]  /*69e0*/  @P4 BRA `(.L_x_10) ;  /* 0xfffffff000144947 */ /* 0x000fee000383ffff */
.L_x_7:
[----:B------:R-:W-:Y:S05]  /*69f0*/  @!P2 BRA `(.L_x_11) ;  /* 0x000000000010a947 */ /* 0x000fea0003800000 */
[----:B------:R-:W-:-:S06]  /*6a00*/  USHF.L.U32 UR4, UR4, 0x1f, URZ ;  /* 0x0000001f04047899 */ /* 0x000fcc00080006ff */
[----:B------:R-:W-:-:S04]  /*6a10*/  IMAD.U32 R4, RZ, RZ, UR4 ;  /* 0x00000004ff047e24 */ /* 0x000fc8000f8e00ff */
[----:B------:R-:W1:Y:S02]  /*6a20*/  SYNCS.PHASECHK.TRANS64.TRYWAIT P2, [UR12], R4 ;  /* 0x00000004ff0075a7 */ /* 0x000e64000804110c */
[----:B-1----:R-:W-:Y:S05]  /*6a30*/  @!P2 BRA `(.L_x_12) ;  /* 0x0000001000f4a947 */ /* 0x002fea0003800000 */
.L_x_11:
[----:B------:R-:W-:-:S04]  /*6a40*/  DEPBAR.LE SB0, 0x0 ;  /* 0x000080000000791a */ /* 0x000fc80000000000 */
[----:B------:R-:W-:Y:S01]  /*6a50*/  BAR.SYNC.DEFER_BLOCKING 0x0 ;  /* 0x0000000000007b1d */ /* 0x000fe20000010000 */
[C---:B---3--:R-:W-:Y:S02]  /*6a60*/  IMAD.SHL.U32 R38, R37.reuse, 0x10, RZ ;  /* 0x0000001025267824 */ /* 0x048fe400078e00ff */
[C---:B------:R-:W-:Y:S01]  /*6a70*/  IMAD.SHL.U32 R39, R37.reuse, 0x80, RZ ;  /* 0x0000008025277824 */ /* 0x040fe200078e00ff */
[----:B------:R-:W-:Y:S02]  /*6a80*/  LOP3.LUT R37, R37, 0x60, RZ, 0xc0, !PT ;  /* 0x0000006025257812 */ /* 0x000fe400078ec0ff */
[----:B------:R-:W-:Y:S01]  /*6a90*/  LOP3.LUT R38, R38, 0xf0, RZ, 0xc0, !PT ;  /* 0x000000f026267812 */ /* 0x000fe200078ec0ff */
[----:B------:R-:W1:Y:S01]  /*6aa0*/  LDCU UR4, c[0x0][0x3b4] ;  /* 0x00007680ff0477ac */ /* 0x000e620008000800 */
[----:B------:R-:W-:-:S04]  /*6ab0*/  LOP3.LUT R39, R39, 0x800, RZ, 0xc0, !PT ;  /* 0x0000080027277812 */ /* 0x000fc800078ec0ff */
[----:B------:R-:W-:Y:S02]  /*6ac0*/  IADD3 R38, PT, PT, R38, UR10, R39 ;  /* 0x0000000a26267c10 */ /* 0x000fe4000fffe027 */
[----:B------:R-:W-:-:S03]  /*6ad0*/  LOP3.LUT R39, R36, R3, RZ, 0xfc, !PT ;  /* 0x0000000324277212 */ /* 0x000fc600078efcff */
[----:B------:R-:W-:Y:S01]  /*6ae0*/  IMAD R38, R37, 0x8, R38 ;  /* 0x0000000825267824 */ /* 0x000fe200078e0226 */
[----:B------:R-:W-:Y:S02]  /*6af0*/  LEA R37, R0, UR10, 0x4 ;  /* 0x0000000a00257c11 */ /* 0x000fe4000f8e20ff */
[----:B------:R-:W3:Y:S01]  /*6b00*/  LDC R0, c[0x0][0x3b8] ;  /* 0x0000ee00ff007b82 */ /* 0x000ee20000000800 */
[----:B------:R-:W4:Y:S07]  /*6b10*/  @!P0 SYNCS.CCTL.IV [UR10+0x14000] ;  /* 0x01400000ff0089b1 */ /* 0x000f2e000800000a */
[----:B----4-:R-:W-:Y:S06]  /*6b20*/  BAR.SYNC.DEFER_BLOCKING 0x0 ;  /* 0x0000000000007b1d */ /* 0x010fec0000010000 */
[----:B------:R-:W-:Y:S01]  /*6b30*/  LDTM.16dp32bit_t0_t15.x32 R4, tmem[UR11] ;  /* 0x0000000b000479ee */ /* 0x000fe20008a80000 */
[----:B------:R-:W4:Y:S01]  /*6b40*/  LDTM.16dp32bit_t16_t31.x32 R4, tmem[UR11+0x20] ;  /* 0x0000200b000479ee */ /* 0x000f220008aa0000 */
[----:B------:R-:W5:Y:S01]  /*6b50*/  @!P0 SYNCS.CCTL.IV [UR10+0x14008] ;  /* 0x01400800ff0089b1 */ /* 0x000f62000800000a */
[----:B------:R-:W-:Y:S01]  /*6b60*/  NOP ;  /* 0x0000000000007918 */ /* 0x000fe20000000000 */
[----:B------:R-:W2:Y:S01]  /*6b70*/  LDCU.128 UR8, c[0x0][0x390] ;  /* 0x00007200ff0877ac */ /* 0x000ea20008000c00 */
[----:B----4-:R-:W-:-:S02]  /*6b80*/  IMAD.MOV.U32 R40, RZ, RZ, R4 ;  /* 0x000000ffff287224 */ /* 0x010fc400078e0004 */
[----:B------:R-:W-:Y:S02]  /*6b90*/  IMAD.MOV.U32 R4, RZ, RZ, R5 ;  /* 0x000000ffff047224 */ /* 0x000fe400078e0005 */
[----:B------:R-:W-:Y:S02]  /*6ba0*/  IMAD.MOV.U32 R41, RZ, RZ, R6 ;  /* 0x000000ffff297224 */ /* 0x000fe400078e0006 */
[----:B------:R-:W-:Y:S02]  /*6bb0*/  IMAD.MOV.U32 R5, RZ, RZ, R7 ;  /* 0x000000ffff057224 */ /* 0x000fe400078e0007 */
[----:B------:R-:W-:Y:S02]  /*6bc0*/  IMAD.MOV.U32 R42, RZ, RZ, R8 ;  /* 0x000000ffff2a7224 */ /* 0x000fe400078e0008 */
[----:B------:R-:W-:Y:S02]  /*6bd0*/  IMAD.MOV.U32 R43, RZ, RZ, R10 ;  /* 0x000000ffff2b7224 */ /* 0x000fe400078e000a */
[----:B------:R-:W-:Y:S01]  /*6be0*/  IMAD.MOV.U32 R6, RZ, RZ, R9 ;  /* 0x000000ffff067224 */ /* 0x000fe200078e0009 */
[----:B--2---:R-:W-:Y:S01]  /*6bf0*/  ISETP.GE.AND P0, PT, R2, UR10, PT ;  /* 0x0000000a02007c0c */ /* 0x004fe2000bf06270 */
[----:B------:R-:W-:Y:S01]  /*6c00*/  IMAD.MOV.U32 R7, RZ, RZ, R11 ;  /* 0x000000ffff077224 */ /* 0x000fe200078e000b */
[----:B-----5:R-:W-:Y:S01]  /*6c10*/  STS.128 [R38], R40 ;  /* 0x0000002826007388 */ /* 0x020fe20000000c00 */
[----:B------:R-:W-:Y:S01]  /*6c20*/  IMAD.MOV.U32 R8, RZ, RZ, R12 ;  /* 0x000000ffff087224 */ /* 0x000fe200078e000c */
[----:B------:R-:W-:Y:S01]  /*6c30*/  ISETP.LT.AND P3, PT, R39, UR11, !P0 ;  /* 0x0000000b27007c0c */ /* 0x000fe2000c761270 */
[----:B------:R-:W-:Y:S01]  /*6c40*/  IMAD.MOV.U32 R9, RZ, RZ, R14 ;  /* 0x000000ffff097224 */ /* 0x000fe200078e000e */
[----:B------:R-:W-:Y:S01]  /*6c50*/  STS.128 [R38+0x400], R4 ;  /* 0x0004000426007388 */ /* 0x000fe20000000c00 */
[----:B------:R-:W-:-:S02]  /*6c60*/  IMAD.MOV.U32 R44, RZ, RZ, R13 ;  /* 0x000000ffff2c7224 */ /* 0x000fc400078e000d */
[----:B------:R-:W-:Y:S01]  /*6c70*/  IMAD.MOV.U32 R45, RZ, RZ, R15 ;  /* 0x000000ffff2d7224 */ /* 0x000fe200078e000f */
[----:B------:R-:W-:Y:S01]  /*6c80*/  BAR.SYNC.DEFER_BLOCKING 0x0 ;  /* 0x0000000000007b1d */ /* 0x000fe20000010000 */
[----:B------:R-:W-:Y:S02]  /*6c90*/  IMAD.MOV.U32 R10, RZ, RZ, R16 ;  /* 0x000000ffff0a7224 */ /* 0x000fe400078e0010 */
[----:B------:R-:W-:Y:S02]  /*6ca0*/  IMAD.MOV.U32 R11, RZ, RZ, R18 ;  /* 0x000000ffff0b7224 */ /* 0x000fe400078e0012 */
[----:B------:R-:W-:Y:S02]  /*6cb0*/  IMAD.MOV.U32 R46, RZ, RZ, R17 ;  /* 0x000000ffff2e7224 */ /* 0x000fe400078e0011 */
[----:B------:R-:W-:Y:S02]  /*6cc0*/  IMAD.MOV.U32 R47, RZ, RZ, R19 ;  /* 0x000000ffff2f7224 */ /* 0x000fe400078e0013 */
[----:B------:R-:W-:-:S02]  /*6cd0*/  IMAD.MOV.U32 R16, RZ, RZ, R20 ;  /* 0x000000ffff107224 */ /* 0x000fc400078e0014 */
[----:B------:R-:W-:Y:S02]  /*6ce0*/  IMAD.MOV.U32 R17, RZ, RZ, R22 ;  /* 0x000000ffff117224 */ /* 0x000fe400078e0016 */
[----:B------:R-:W-:Y:S02]  /*6cf0*/  IMAD.MOV.U32 R48, RZ, RZ, R21 ;  /* 0x000000ffff307224 */ /* 0x000fe400078e0015 */
[----:B------:R-:W-:Y:S02]  /*6d00*/  IMAD.MOV.U32 R49, RZ, RZ, R23 ;  /* 0x000000ffff317224 */ /* 0x000fe400078e0017 */
[----:B------:R-:W-:Y:S02]  /*6d10*/  IMAD.MOV.U32 R18, RZ, RZ, R24 ;  /* 0x000000ffff127224 */ /* 0x000fe400078e0018 */
[----:B------:R-:W-:Y:S02]  /*6d20*/  IMAD.MOV.U32 R19, RZ, RZ, R26 ;  /* 0x000000ffff137224 */ /* 0x000fe400078e001a */
[----:B------:R-:W-:-:S02]  /*6d30*/  IMAD.MOV.U32 R50, RZ, RZ, R25 ;  /* 0x000000ffff327224 */ /* 0x000fc400078e0019 */
[----:B------:R-:W-:Y:S01]  /*6d40*/  IMAD.MOV.U32 R51, RZ, RZ, R27 ;  /* 0x000000ffff337224 */ /* 0x000fe200078e001b */
[----:B------:R-:W2:Y:S01]  /*6d50*/  LDS.128 R40, [R37] ;  /* 0x0000000025287984 */ /* 0x000ea20000000c00 */
[----:B------:R-:W-:Y:S01]  /*6d60*/  IMAD.MOV.U32 R52, RZ, RZ, R28 ;  /* 0x000000ffff347224 */ /* 0x000fe200078e001c */
[C---:B------:R-:W-:Y:S01]  /*6d70*/  LOP3.LUT R27, R36.reuse, 0x2, R3, 0xfe, !PT ;  /* 0x00000002241b7812 */ /* 0x040fe200078efe03 */
[----:B------:R-:W-:Y:S01]  /*6d80*/  IMAD.MOV.U32 R53, RZ, RZ, R30 ;  /* 0x000000ffff357224 */ /* 0x000fe200078e001e */
[----:B------:R-:W-:Y:S01]  /*6d90*/  LDS.128 R12, [R37+0x800] ;  /* 0x00080000250c7984 */ /* 0x000fe20000000c00 */
[----:B------:R-:W-:Y:S01]  /*6da0*/  IMAD.MOV.U32 R54, RZ, RZ, R32 ;  /* 0x000000ffff367224 */ /* 0x000fe200078e0020 */
[----:B------:R-:W-:Y:S01]  /*6db0*/  BAR.SYNC.DEFER_BLOCKING 0x0 ;  /* 0x0000000000007b1d */ /* 0x000fe20000010000 */
[----:B------:R-:W-:Y:S01]  /*6dc0*/  IMAD.MOV.U32 R55, RZ, RZ, R34 ;  /* 0x000000ffff377224 */ /* 0x000fe200078e0022 */
[----:B------:R-:W-:Y:S01]  /*6dd0*/  ISETP.LT.AND P5, PT, R27, UR11, !P0 ;  /* 0x0000000b1b007c0c */ /* 0x000fe2000c7a1270 */
[----:B------:R-:W-:Y:S01]  /*6de0*/  IMAD.MOV.U32 R56, RZ, RZ, R29 ;  /* 0x000000ffff387224 */ /* 0x000fe200078e001d */
[----:B------:R-:W-:Y:S01]  /*6df0*/  LOP3.LUT R29, R36, 0x4, R3, 0xfe, !PT ;  /* 0x00000004241d7812 */ /* 0x000fe200078efe03 */
[----:B------:R-:W-:-:S02]  /*6e00*/  IMAD.MOV.U32 R57, RZ, RZ, R31 ;  /* 0x000000ffff397224 */ /* 0x000fc400078e001f */
[----:B------:R-:W-:Y:S01]  /*6e10*/  IMAD.MOV.U32 R58, RZ, RZ, R33 ;  /* 0x000000ffff3a7224 */ /* 0x000fe200078e0021 */
[C---:B------:R-:W-:Y:S01]  /*6e20*/  LOP3.LUT R33, R36.reuse, 0x6, R3, 0xfe, !PT ;  /* 0x0000000624217812 */ /* 0x040fe200078efe03 */
[----:B------:R-:W-:Y:S01]  /*6e30*/  IMAD.MOV.U32 R59, RZ, RZ, R35 ;  /* 0x000000ffff3b7224 */ /* 0x000fe200078e0023 */
[----:B------:R-:W-:Y:S01]  /*6e40*/  LOP3.LUT R35, R36, 0x8, R3, 0xfe, !PT ;  /* 0x0000000824237812 */ /* 0x000fe200078efe03 */
[----:B-1----:R-:W-:Y:S02]  /*6e50*/  IMAD R2, R2, UR4, RZ ;  /* 0x0000000402027c24 */ /* 0x002fe4000f8e02ff */
[-C--:B---3--:R-:W-:Y:S02]  /*6e60*/  IMAD R27, R27, R0.reuse, RZ ;  /* 0x000000001b1b7224 */ /* 0x088fe400078e02ff */
[-C--:B------:R-:W-:Y:S01]  /*6e70*/  IMAD R31, R33, R0.reuse, RZ ;  /* 0x00000000211f7224 */ /* 0x080fe200078e02ff */
[----:B------:R-:W-:Y:S04]  /*6e80*/  STS.128 [R38], R8 ;  /* 0x0000000826007388 */ /* 0x000fe80000000c00 */
[----:B------:R1:W-:Y:S01]  /*6e90*/  STS.128 [R38+0x400], R44 ;  /* 0x0004002c26007388 */ /* 0x0003e20000000c00 */
[----:B------:R-:W-:Y:S01]  /*6ea0*/  BAR.SYNC.DEFER_BLOCKING 0x0 ;  /* 0x0000000000007b1d */ /* 0x000fe20000010000 */
[----:B-1----:R-:W-:Y:S01]  /*6eb0*/  IMAD R45, R39, R0, RZ ;  /* 0x00000000272d7224 */ /* 0x002fe200078e02ff */
[----:B------:R-:W-:-:S02]  /*6ec0*/  LEA R44, P2, R2, UR8, 0x2 ;  /* 0x00000008022c7c11 */ /* 0x000fc4000f8410ff */
[----:B------:R-:W-:Y:S02]  /*6ed0*/  LOP3.LUT R47, R36, 0xa, R3, 0xfe, !PT ;  /* 0x0000000a242f7812 */ /* 0x000fe400078efe03 */
[----:B------:R-:W-:Y:S02]  /*6ee0*/  LEA.HI.X.SX32 R2, R2, UR9, 0x2, P2 ;  /* 0x0000000902027c11 */ /* 0x000fe400090f16ff */
[----:B------:R-:W-:Y:S02]  /*6ef0*/  LEA R24, P4, R45, R44, 0x2 ;  /* 0x0000002c2d187211 */ /* 0x000fe400078810ff */
[C---:B------:R-:W-:Y:S01]  /*6f00*/  ISETP.LT.AND P2, PT, R29.reuse, UR11, !P0 ;  /* 0x0000000b1d007c0c */ /* 0x040fe2000c741270 */
[----:B------:R-:W-:Y:S01]  /*6f10*/  IMAD R29, R29, R0, RZ ;  /* 0x000000001d1d7224 */ /* 0x000fe200078e02ff */
[----:B------:R-:W-:Y:S01]  /*6f20*/  LEA.HI.X.SX32 R25, R45, R2, 0x2, P4 ;  /* 0x000000022d197211 */ /* 0x000fe200020f16ff */
[----:B------:R-:W1:Y:S01]  /*6f30*/  LDS.128 R20, [R37] ;  /* 0x0000000025147984 */ /* 0x000e620000000c00 */
[-C--:B------:R-:W-:Y:S01]  /*6f40*/  LEA R26, P4, R27, R44.reuse, 0x2 ;  /* 0x0000002c1b1a7211 */ /* 0x080fe200078810ff */
[----:B------:R-:W-:Y:S01]  /*6f50*/  IMAD R45, R0, 0x20, R45 ;  /* 0x00000020002d7824 */ /* 0x000fe200078e022d */
[----:B------:R-:W-:Y:S01]  /*6f60*/  LEA R28, P6, R29, R44, 0x2 ;  /* 0x0000002c1d1c7211 */ /* 0x000fe200078c10ff */
[----:B------:R-:W-:Y:S01]  /*6f70*/  LDS.128 R4, [R37+0x800] ;  /* 0x0008000025047984 */ /* 0x000fe20000000c00 */
[----:B------:R-:W-:-:S02]  /*6f80*/  LEA.HI.X.SX32 R27, R27, R2, 0x2, P4 ;  /* 0x000000021b1b7211 */ /* 0x000fc400020f16ff */
[----:B------:R-:W-:Y:S01]  /*6f90*/  LEA.HI.X.SX32 R29, R29, R2, 0x2, P6 ;  /* 0x000000021d1d7211 */ /* 0x000fe200030f16ff */
[----:B------:R-:W-:Y:S01]  /*6fa0*/  BAR.SYNC.DEFER_BLOCKING 0x0 ;  /* 0x0000000000007b1d */ /* 0x000fe20000010000 */
[----:B------:R-:W-:Y:S02]  /*6fb0*/  LEA R30, P6, R31, R44, 0x2 ;  /* 0x0000002c1f1e7211 */ /* 0x000fe400078c10ff */
[----:B------:R-:W-:Y:S02]  /*6fc0*/  ISETP.LT.AND P4, PT, R35, UR11, !P0 ;  /* 0x0000000b23007c0c */ /* 0x000fe4000c781270 */
[----:B------:R-:W-:Y:S01]  /*6fd0*/  LEA.HI.X.SX32 R31, R31, R2, 0x2, P6 ;  /* 0x000000021f1f7211 */ /* 0x000fe200030f16ff */
[----:B------:R-:W-:Y:S04]  /*6fe0*/  STS.128 [R38], R16 ;  /* 0x0000001026007388 */ /* 0x000fe80000000c00 */
[----:B------:R3:W-:Y:S01]  /*6ff0*/  STS.128 [R38+0x400], R48 ;  /* 0x0004003026007388 */ /* 0x0007e20000000c00 */
[----:B------:R-:W-:Y:S01]  /*7000*/  BAR.SYNC.DEFER_BLOCKING 0x0 ;  /* 0x0000000000007b1d */ /* 0x000fe20000010000 */
[----:B---3--:R-:W-:-:S02]  /*7010*/  LOP3.LUT R51, R36, 0x12, R3, 0xfe, !PT ;  /* 0x0000001224337812 */ /* 0x008fc400078efe03 */
[----:B------:R-:W-:-:S03]  /*7020*/  LOP3.LUT R49, R36, 0x1a, R3, 0xfe, !PT ;  /* 0x0000001a24317812 */ /* 0x000fc600078efe03 */
[----:B------:R-:W3:Y:S04]  /*7030*/  LDS.128 R16, [R37] ;  /* 0x0000000025107984 */ /* 0x000ee80000000c00 */
[----:B------:R-:W-:Y:S01]  /*7040*/  LDS.128 R8, [R37+0x800] ;  /* 0x0008000025087984 */ /* 0x000fe20000000c00 */
[----:B------:R-:W-:Y:S06]  /*7050*/  BAR.SYNC.DEFER_BLOCKING 0x0 ;  /* 0x0000000000007b1d */ /* 0x000fec0000010000 */
[----:B------:R-:W-:Y:S04]  /*7060*/  STS.128 [R38], R52 ;  /* 0x0000003426007388 */ /* 0x000fe80000000c00 */
[----:B------:R-:W-:Y:S01]  /*7070*/  STS.128 [R38+0x400], R56 ;  /* 0x0004003826007388 */ /* 0x000fe20000000c00 */
[----:B------:R-:W-:Y:S06]  /*7080*/  BAR.SYNC.DEFER_BLOCKING 0x0 ;  /* 0x0000000000007b1d */ /* 0x000fec0000010000 */
[----:B--2---:R2:W-:Y:S01]  /*7090*/  @P3 STG.E desc[UR20][R24.64], R40 ;  /* 0x0000002818003986 */ /* 0x0045e2000c101914 */
[----:B------:R-:W-:Y:S01]  /*70a0*/  ISETP.LT.AND P3, PT, R33, UR11, !P0 ;  /* 0x0000000b21007c0c */ /* 0x000fe2000c761270 */
[-C--:B------:R-:W-:Y:S01]  /*70b0*/  IMAD R33, R35, R0.reuse, RZ ;  /* 0x0000000023217224 */ /* 0x080fe200078e02ff */
[----:B------:R-:W-:Y:S01]  /*70c0*/  LOP3.LUT R35, R36, 0xc, R3, 0xfe, !PT ;  /* 0x0000000c24237812 */ /* 0x000fe200078efe03 */
[----:B------:R-:W-:Y:S03]  /*70d0*/  @P5 STG.E desc[UR20][R26.64], R41 ;  /* 0x000000291a005986 */ /* 0x000fe6000c101914 */
[C---:B------:R-:W-:Y:S01]  /*70e0*/  ISETP.LT.AND P5, PT, R35.reuse, UR11, !P0 ;  /* 0x0000000b23007c0c */ /* 0x040fe2000c7a1270 */
[----:B------:R-:W-:Y:S01]  /*70f0*/  IMAD R35, R35, R0, RZ ;  /* 0x0000000023237224 */ /* 0x000fe200078e02ff */
[----:B------:R4:W-:Y:S01]  /*7100*/  @P2 STG.E desc[UR20][R28.64], R42 ;  /* 0x0000002a1c002986 */ /* 0x0009e2000c101914 */
[----:B--2---:R-:W-:-:S04]  /*7110*/  LEA R24, P6, R33, R44, 0x2 ;  /* 0x0000002c21187211 */ /* 0x004fc800078c10ff */
[----:B------:R2:W-:Y:S01]  /*7120*/  @P3 STG.E desc[UR20][R30.64], R43 ;  /* 0x0000002b1e003986 */ /* 0x0005e2000c101914 */
[----:B------:R-:W-:Y:S02]  /*7130*/  LEA R34, P3, R35, R44, 0x2 ;  /* 0x0000002c23227211 */ /* 0x000fe400078610ff */
[----:B------:R-:W-:Y:S01]  /*7140*/  LEA.HI.X.SX32 R25, R33, R2, 0x2, P6 ;  /* 0x0000000221197211 */ /* 0x000fe200030f16ff */
[C---:B------:R-:W-:Y:S01]  /*7150*/  IMAD R33, R47.reuse, R0, RZ ;  /* 0x000000002f217224 */ /* 0x040fe200078e02ff */
[----:B------:R-:W-:Y:S02]  /*7160*/  ISETP.LT.AND P6, PT, R47, UR11, !P0 ;  /* 0x0000000b2f007c0c */ /* 0x000fe4000c7c1270 */
[----:B------:R-:W-:Y:S01]  /*7170*/  LEA.HI.X.SX32 R35, R35, R2, 0x2, P3 ;  /* 0x0000000223237211 */ /* 0x000fe200018f16ff */
[----:B-1----:R1:W-:Y:S01]  /*7180*/  @P4 STG.E desc[UR20][R24.64], R20 ;  /* 0x0000001418004986 */ /* 0x0023e2000c101914 */
[C---:B------:R-:W-:Y:S02]  /*7190*/  LEA R32, P2, R33.reuse, R44, 0x2 ;  /* 0x0000002c21207211 */ /* 0x040fe400078410ff */
[----:B----4-:R-:W-:Y:S01]  /*71a0*/  LOP3.LUT R29, R36, 0xe, R3, 0xfe, !PT ;  /* 0x0000000e241d7812 */ /* 0x010fe200078efe03 */
[----:B------:R-:W4:Y:S01]  /*71b0*/  LDS.128 R24, [R37] ;  /* 0x0000000025187984 */ /* 0x000f220000000c00 */
[----:B------:R-:W-:-:S02]  /*71c0*/  LEA.HI.X.SX32 R33, R33, R2, 0x2, P2 ;  /* 0x0000000221217211 */ /* 0x000fc400010f16ff */
[C-C-:B--2---:R-:W-:Y:S02]  /*71d0*/  LOP3.LUT R31, R36.reuse, 0x10, R3.reuse, 0xfe, !PT ;  /* 0x00000010241f7812 */ /* 0x144fe400078efe03 */
[C-C-:B------:R-:W-:Y:S01]  /*71e0*/  LOP3.LUT R41, R36.reuse, 0x1e, R3.reuse, 0xfe, !PT ;  /* 0x0000001e24297812 */ /* 0x140fe200078efe03 */
[----:B------:R2:W-:Y:S01]  /*71f0*/  @P6 STG.E desc[UR20][R32.64], R21 ;  /* 0x0000001520006986 */ /* 0x0005e2000c101914 */
[C---:B------:R-:W-:Y:S01]  /*7200*/  ISETP.LT.AND P4, PT, R31.reuse, UR11, !P0 ;  /* 0x0000000b1f007c0c */ /* 0x040fe2000c781270 */
[-C--:B------:R-:W-:Y:S01]  /*7210*/  IMAD R31, R31, R0.reuse, RZ ;  /* 0x000000001f1f7224 */ /* 0x080fe200078e02ff */
[C-C-:B------:R-:W-:Y:S01]  /*7220*/  LOP3.LUT R47, R36.reuse, 0x1c, R3.reuse, 0xfe, !PT ;  /* 0x0000001c242f7812 */ /* 0x140fe200078efe03 */
[----:B------:R5:W-:Y:S01]  /*7230*/  @P5 STG.E desc[UR20][R34.64], R22 ;  /* 0x0000001622005986 */ /* 0x000be2000c101914 */
[C---:B------:R-:W-:Y:S01]  /*7240*/  ISETP.LT.AND P5, PT, R29.reuse, UR11, !P0 ;  /* 0x0000000b1d007c0c */ /* 0x040fe2000c7a1270 */
[----:B------:R-:W-:Y:S01]  /*7250*/  IMAD R29, R29, R0, RZ ;  /* 0x000000001d1d7224 */ /* 0x000fe200078e02ff */
[----:B------:R-:W-:-:S02]  /*7260*/  LOP3.LUT R43, R36, 0x18, R3, 0xfe, !PT ;  /* 0x00000018242b7812 */ /* 0x000fc400078efe03 */
[-C--:B------:R-:W-:Y:S02]  /*7270*/  LEA R28, P2, R31, R44.reuse, 0x2 ;  /* 0x0000002c1f1c7211 */ /* 0x080fe400078410ff */
[----:B-1----:R-:W-:Y:S01]  /*7280*/  LEA R20, P6, R29, R44, 0x2 ;  /* 0x0000002c1d147211 */ /* 0x002fe200078c10ff */
[C---:B--2---:R-:W-:Y:S01]  /*7290*/  IMAD R33, R51.reuse, R0, RZ ;  /* 0x0000000033217224 */ /* 0x044fe200078e02ff */
[----:B------:R-:W-:Y:S02]  /*72a0*/  ISETP.LT.AND P3, PT, R51, UR11, !P0 ;  /* 0x0000000b33007c0c */ /* 0x000fe4000c761270 */
[-C--:B------:R-:W-:Y:S02]  /*72b0*/  LEA.HI.X.SX32 R21, R29, R2.reuse, 0x2, P6 ;  /* 0x000000021d157211 */ /* 0x080fe400030f16ff */
[C-C-:B-----5:R-:W-:Y:S02]  /*72c0*/  LOP3.LUT R35, R36.reuse, 0x16, R3.reuse, 0xfe, !PT ;  /* 0x0000001624237812 */ /* 0x160fe400078efe03 */
[----:B------:R-:W-:Y:S01]  /*72d0*/  LOP3.LUT R3, R36, 0x14, R3, 0xfe, !PT ;  /* 0x0000001424037812 */ /* 0x000fe200078efe03 */
[----:B------:R-:W-:Y:S01]  /*72e0*/  @P5 STG.E desc[UR20][R20.64], R23 ;  /* 0x0000001714005986 */ /* 0x000fe2000c101914 */
[----:B------:R-:W-:-:S02]  /*72f0*/  LEA.HI.X.SX32 R29, R31, R2, 0x2, P2 ;  /* 0x000000021f1d7211 */ /* 0x000fc400010f16ff */
[----:B------:R-:W-:Y:S02]  /*7300*/  LEA R30, P6, R33, R44, 0x2 ;  /* 0x0000002c211e7211 */ /* 0x000fe400078c10ff */
[C---:B------:R-:W-:Y:S01]  /*7310*/  ISETP.LT.AND P2, PT, R3.reuse, UR11, !P0 ;  /* 0x0000000b03007c0c */ /* 0x040fe2000c741270 */
[----:B------:R-:W-:Y:S01]  /*7320*/  IMAD R3, R3, R0, RZ ;  /* 0x0000000003037224 */ /* 0x000fe200078e02ff */
[----:B------:R-:W-:Y:S01]  /*7330*/  LEA.HI.X.SX32 R31, R33, R2, 0x2, P6 ;  /* 0x00000002211f7211 */ /* 0x000fe200030f16ff */
[----:B---3--:R1:W-:Y:S01]  /*7340*/  @P4 STG.E desc[UR20][R28.64], R16 ;  /* 0x000000101c004986 */ /* 0x0083e2000c101914 */
[C---:B------:R-:W-:Y:S01]  /*7350*/  ISETP.LT.AND P5, PT, R35.reuse, UR11, !P0 ;  /* 0x0000000b23007c0c */ /* 0x040fe2000c7a1270 */
[----:B------:R-:W-:Y:S01]  /*7360*/  IMAD R35, R35, R0, RZ ;  /* 0x0000000023237224 */ /* 0x000fe200078e02ff */
[----:B------:R-:W-:Y:S01]  /*7370*/  LEA R32, P4, R3, R44, 0x2 ;  /* 0x0000002c03207211 */ /* 0x000fe200078810ff */
[----:B------:R2:W-:Y:S01]  /*7380*/  @P3 STG.E desc[UR20][R30.64], R17 ;  /* 0x000000111e003986 */ /* 0x0005e2000c101914 */
[----:B------:R-:W-:-:S02]  /*7390*/  ISETP.LT.AND P6, PT, R43, UR11, !P0 ;  /* 0x0000000b2b007c0c */ /* 0x000fc4000c7c1270 */
[----:B------:R-:W-:Y:S01]  /*73a0*/  LEA.HI.X.SX32 R33, R3, R2, 0x2, P4 ;  /* 0x0000000203217211 */ /* 0x000fe200020f16ff */
[----:B------:R-:W-:Y:S01]  /*73b0*/  IMAD R3, R43, R0, RZ ;  /* 0x000000002b037224 */ /* 0x000fe200078e02ff */
[----:B------:R-:W-:Y:S02]  /*73c0*/  LEA R34, P3, R35, R44, 0x2 ;  /* 0x0000002c23227211 */ /* 0x000fe400078610ff */
[----:B------:R-:W-:Y:S01]  /*73d0*/  LOP3.LUT R22, R39, 0x20, RZ, 0xfc, !PT ;  /* 0x0000002027167812 */ /* 0x000fe200078efcff */
[----:B------:R3:W-:Y:S01]  /*73e0*/  @P2 STG.E desc[UR20][R32.64], R18 ;  /* 0x0000001220002986 */ /* 0x0007e2000c101914 */
[----:B------:R-:W-:Y:S01]  /*73f0*/  LEA.HI.X.SX32 R35, R35, R2, 0x2, P3 ;  /* 0x0000000223237211 */ /* 0x000fe200018f16ff */
[----:B-1----:R-:W-:Y:S01]  /*7400*/  IMAD R29, R41, R0, RZ ;  /* 0x00000000291d7224 */ /* 0x002fe200078e02ff */
[----:B------:R-:W-:Y:S01]  /*7410*/  LEA R20, P2, R3, R44, 0x2 ;  /* 0x0000002c03147211 */ /* 0x000fe200078410ff */
[C---:B--2---:R-:W-:Y:S01]  /*7420*/  IMAD R17, R49.reuse, R0, RZ ;  /* 0x0000000031117224 */ /* 0x044fe200078e02ff */
[----:B------:R-:W-:Y:S01]  /*7430*/  ISETP.LT.AND P3, PT, R49, UR11, !P0 ;  /* 0x0000000b31007c0c */ /* 0x000fe2000c761270 */
[----:B------:R1:W-:Y:S01]  /*7440*/  @P5 STG.E desc[UR20][R34.64], R19 ;  /* 0x0000001322005986 */ /* 0x0003e2000c101914 */
[----:B------:R-:W-:Y:S01]  /*7450*/  LEA.HI.X.SX32 R21, R3, R2, 0x2, P2 ;  /* 0x0000000203157211 */ /* 0x000fe200010f16ff */
[----:B------:R-:W-:Y:S01]  /*7460*/  IMAD R3, R47, R0, RZ ;  /* 0x000000002f037224 */ /* 0x000fe200078e02ff */
[----:B------:R-:W-:-:S02]  /*7470*/  LEA R16, P5, R17, R44, 0x2 ;  /* 0x0000002c11107211 */ /* 0x000fc400078a10ff */
[----:B------:R-:W-:Y:S01]  /*7480*/  ISETP.LT.AND P2, PT, R47, UR11, !P0 ;  /* 0x0000000b2f007c0c */ /* 0x000fe2000c741270 */
[----:B----4-:R2:W-:Y:S01]  /*7490*/  @P6 STG.E desc[UR20][R20.64], R24 ;  /* 0x0000001814006986 */ /* 0x0105e2000c101914 */
[----:B------:R-:W-:Y:S02]  /*74a0*/  LEA.HI.X.SX32 R17, R17, R2, 0x2, P5 ;  /* 0x0000000211117211 */ /* 0x000fe400028f16ff */
[----:B------:R-:W-:Y:S02]  /*74b0*/  ISETP.LT.AND P4, PT, R22, UR11, !P0 ;  /* 0x0000000b16007c0c */ /* 0x000fe4000c781270 */
[----:B------:R-:W-:Y:S01]  /*74c0*/  LEA R22, P6, R3, R44, 0x2 ;  /* 0x0000002c03167211 */ /* 0x000fe200078c10ff */
[----:B------:R-:W-:Y:S01]  /*74d0*/  @P3 STG.E desc[UR20][R16.64], R25 ;  /* 0x0000001910003986 */ /* 0x000fe2000c101914 */
[----:B---3--:R-:W-:Y:S02]  /*74e0*/  LOP3.LUT R18, R39, 0x22, RZ, 0xfc, !PT ;  /* 0x0000002227127812 */ /* 0x008fe400078efcff */
[----:B------:R-:W-:-:S02]  /*74f0*/  LEA.HI.X.SX32 R23, R3, R2, 0x2, P6 ;  /* 0x0000000203177211 */ /* 0x000fc400030f16ff */
[----:B------:R-:W-:Y:S02]  /*7500*/  ISETP.LT.AND P3, PT, R18, UR11, !P0 ;  /* 0x0000000b12007c0c */ /* 0x000fe4000c761270 */
[----:B------:R-:W-:Y:S01]  /*7510*/  ISETP.LT.AND P5, PT, R41, UR11, !P0 ;  /* 0x0000000b29007c0c */ /* 0x000fe2000c7a1270 */
[----:B------:R3:W-:Y:S01]  /*7520*/  @P2 STG.E desc[UR20][R22.64], R26 ;  /* 0x0000001a16002986 */ /* 0x0007e2000c101914 */
[----:B------:R-:W-:Y:S02]  /*7530*/  LEA R18, P6, R29, R44, 0x2 ;  /* 0x0000002c1d127211 */ /* 0x000fe400078c10ff */
[----:B------:R-:W-:Y:S02]  /*7540*/  LOP3.LUT R3, R39, 0x24, RZ, 0xfc, !PT ;  /* 0x0000002427037812 */ /* 0x000fe400078efcff */
[----:B-1----:R-:W-:Y:S02]  /*7550*/  LEA.HI.X.SX32 R19, R29, R2, 0x2, P6 ;  /* 0x000000021d137211 */ /* 0x002fe400030f16ff */
[----:B------:R-:W-:Y:S01]  /*7560*/  ISETP.LT.AND P2, PT, R3, UR11, !P0 ;  /* 0x0000000b03007c0c */ /* 0x000fe2000c741270 */
[----:B------:R-:W-:Y:S01]  /*7570*/  IMAD R3, R0, 0x2, R45 ;  /* 0x0000000200037824 */ /* 0x000fe200078e022d */
[----:B--2---:R-:W-:-:S02]  /*7580*/  LEA R20, P6, R45, R44, 0x2 ;  /* 0x0000002c2d147211 */ /* 0x004fc400078c10ff */
[----:B------:R-:W-:Y:S01]  /*7590*/  LOP3.LUT R24, R39, 0x26, RZ, 0xfc, !PT ;  /* 0x0000002627187812 */ /* 0x000fe200078efcff */
[C---:B---3--:R-:W-:Y:S01]  /*75a0*/  IMAD R23, R0.reuse, 0x2, R3 ;  /* 0x0000000200177824 */ /* 0x048fe200078e0203 */
[----:B------:R-:W-:Y:S01]  /*75b0*/  LEA.HI.X.SX32 R21, R45, R2, 0x2, P6 ;  /* 0x000000022d157211 */ /* 0x000fe200030f16ff */
[----:B------:R1:W-:Y:S01]  /*75c0*/  @P5 STG.E desc[UR20][R18.64], R27 ;  /* 0x0000001b12005986 */ /* 0x0003e2000c101914 */
[----:B------:R-:W-:Y:S02]  /*75d0*/  LEA R16, P6, R3, R44, 0x2 ;  /* 0x0000002c03107211 */ /* 0x000fe400078c10ff */
[----:B------:R-:W-:Y:S01]  /*75e0*/  LOP3.LUT R22, R39, 0x28, RZ, 0xfc, !PT ;  /* 0x0000002827167812 */ /* 0x000fe200078efcff */
[----:B------:R2:W-:Y:S01]  /*75f0*/  @P4 STG.E desc[UR20][R20.64], R12 ;  /* 0x0000000c14004986 */ /* 0x0005e2000c101914 */
[----:B------:R-:W-:Y:S01]  /*7600*/  LEA.HI.X.SX32 R17, R3, R2, 0x2, P6 ;  /* 0x0000000203117211 */ /* 0x000fe200030f16ff */
[----:B------:R-:W-:Y:S01]  /*7610*/  IMAD R3, R0, 0x2, R23 ;  /* 0x0000000200037824 */ /* 0x000fe200078e0217 */
[----:B------:R-:W-:-:S02]  /*7620*/  ISETP.LT.AND P4, PT, R22, UR11, !P0 ;  /* 0x0000000b16007c0c */ /* 0x000fc4000c781270 */
[C---:B------:R-:W-:Y:S01]  /*7630*/  LEA R22, P6, R23.reuse, R44, 0x2 ;  /* 0x0000002c17167211 */ /* 0x040fe200078c10ff */
[----:B------:R-:W-:Y:S01]  /*7640*/  IMAD R25, R0, 0x2, R3 ;  /* 0x0000000200197824 */ /* 0x000fe200078e0203 */
[----:B------:R-:W-:Y:S01]  /*7650*/  ISETP.LT.AND P5, PT, R24, UR11, !P0 ;  /* 0x0000000b18007c0c */ /* 0x000fe2000c7a1270 */
[----:B------:R3:W-:Y:S01]  /*7660*/  @P3 STG.E desc[UR20][R16.64], R13 ;  /* 0x0000000d10003986 */ /* 0x0007e2000c101914 */
[----:B------:R-:W-:Y:S02]  /*7670*/  LEA.HI.X.SX32 R23, R23, R2, 0x2, P6 ;  /* 0x0000000217177211 */ /* 0x000fe400030f16ff */
[----:B-1----:R-:W-:Y:S02]  /*7680*/  LEA R18, P6, R3, R44, 0x2 ;  /* 0x0000002c03127211 */ /* 0x002fe400078c10ff */
[----:B------:R-:W-:Y:S01]  /*7690*/  LOP3.LUT R24, R39, 0x2a, RZ, 0xfc, !PT ;  /* 0x0000002a27187812 */ /* 0x000fe200078efcff */
[----:B------:R1:W-:Y:S01]  /*76a0*/  @P2 STG.E desc[UR20][R22.64], R14 ;  /* 0x0000000e16002986 */ /* 0x0003e2000c101914 */
[----:B------:R-:W-:Y:S01]  /*76b0*/  LEA.HI.X.SX32 R19, R3, R2, 0x2, P6 ;  /* 0x0000000203137211 */ /* 0x000fe200030f16ff */
[----:B------:R-:W-:Y:S01]  /*76c0*/  IMAD R3, R0, 0x2, R25 ;  /* 0x0000000200037824 */ /* 0x000fe200078e0219 */
[----:B--2---:R-:W-:-:S02]  /*76d0*/  LEA R20, P6, R25, R44, 0x2 ;  /* 0x0000002c19147211 */ /* 0x004fc400078c10ff */
[----:B------:R-:W-:Y:S01]  /*76e0*/  LOP3.LUT R12, R39, 0x2e, RZ, 0xfc, !PT ;  /* 0x0000002e270c7812 */ /* 0x000fe200078efcff */
[----:B------:R2:W-:Y:S01]  /*76f0*/  @P5 STG.E desc[UR20][R18.64], R15 ;  /* 0x0000000f12005986 */ /* 0x0005e2000c101914 */
[----:B------:R-:W-:Y:S01]  /*7700*/  ISETP.LT.AND P3, PT, R24, UR11, !P0 ;  /* 0x0000000b18007c0c */ /* 0x000fe2000c761270 */
[----:B---3--:R-:W-:Y:S01]  /*7710*/  IMAD R17, R0, 0x2, R3 ;  /* 0x0000000200117824 */ /* 0x008fe200078e0203 */
[----:B------:R-:W-:Y:S02]  /*7720*/  LEA.HI.X.SX32 R21, R25, R2, 0x2, P6 ;  /* 0x0000000219157211 */ /* 0x000fe400030f16ff */
[----:B------:R-:W-:Y:S02]  /*7730*/  ISETP.LT.AND P5, PT, R12, UR11, !P0 ;  /* 0x0000000b0c007c0c */ /* 0x000fe4000c7a1270 */
[----:B------:R-:W-:Y:S01]  /*7740*/  LEA R12, P6, R3, R44, 0x2 ;  /* 0x0000002c030c7211 */ /* 0x000fe200078c10ff */
[----:B------:R3:W-:Y:S01]  /*7750*/  @P4 STG.E desc[UR20][R20.64], R4 ;  /* 0x0000000414004986 */ /* 0x0007e2000c101914 */
[----:B------:R-:W-:-:S02]  /*7760*/  LOP3.LUT R16, R39, 0x30, RZ, 0xfc, !PT ;  /* 0x0000003027107812 */ /* 0x000fc400078efcff */
[----:B------:R-:W-:Y:S01]  /*7770*/  LOP3.LUT R24, R39, 0x2c, RZ, 0xfc, !PT ;  /* 0x0000002c27187812 */ /* 0x000fe200078efcff */
[----:B------:R-:W4:Y:S01]  /*7780*/  LDS.128 R20, [R37+0x800] ;  /* 0x0008000025147984 */ /* 0x000f220000000c00 */
[----:B------:R-:W-:Y:S01]  /*7790*/  LEA.HI.X.SX32 R13, R3, R2, 0x2, P6 ;  /* 0x00000002030d7211 */ /* 0x000fe200030f16ff */
[----:B------:R-:W-:Y:S01]  /*77a0*/  IMAD R3, R0, 0x2, R17 ;  /* 0x0000000200037824 */ /* 0x000fe200078e0211 */
[----:B------:R-:W-:Y:S02]  /*77b0*/  ISETP.LT.AND P4, PT, R16, UR11, !P0 ;  /* 0x0000000b10007c0c */ /* 0x000fe4000c781270 */
[----:B------:R-:W-:Y:S01]  /*77c0*/  ISETP.LT.AND P2, PT, R24, UR11, !P0 ;  /* 0x0000000b18007c0c */ /* 0x000fe2000c741270 */
[----:B------:R5:W-:Y:S01]  /*77d0*/  @P3 STG.E desc[UR20][R12.64], R5 ;  /* 0x000000050c003986 */ /* 0x000be2000c101914 */
[----:B-1----:R-:W-:Y:S01]  /*77e0*/  LOP3.LUT R14, R39, 0x32, RZ, 0xfc, !PT ;  /* 0x00000032270e7812 */ /* 0x002fe200078efcff */
[----:B--2---:R-:W-:Y:S01]  /*77f0*/  IMAD R19, R0, 0x2, R3 ;  /* 0x0000000200137824 */ /* 0x004fe200078e0203 */
[----:B------:R-:W-:-:S02]  /*7800*/  LEA R16, P6, R17, R44, 0x2 ;  /* 0x0000002c11107211 */ /* 0x000fc400078c10ff */
[----:B------:R-:W-:Y:S02]  /*7810*/  ISETP.LT.AND P3, PT, R14, UR11, !P0 ;  /* 0x0000000b0e007c0c */ /* 0x000fe4000c761270 */
[----:B------:R-:W-:Y:S02]  /*7820*/  LEA.HI.X.SX32 R17, R17, R2, 0x2, P6 ;  /* 0x0000000211117211 */ /* 0x000fe400030f16ff */
[----:B------:R-:W-:Y:S02]  /*7830*/  LEA R14, P6, R3, R44, 0x2 ;  /* 0x0000002c030e7211 */ /* 0x000fe400078c10ff */
[----:B---3--:R-:W-:Y:S01]  /*7840*/  LOP3.LUT R4, R39, 0x34, RZ, 0xfc, !PT ;  /* 0x0000003427047812 */ /* 0x008fe200078efcff */
[----:B------:R1:W-:Y:S01]  /*7850*/  @P2 STG.E desc[UR20][R16.64], R6 ;  /* 0x0000000610002986 */ /* 0x0003e2000c101914 */
[----:B------:R-:W-:Y:S02]  /*7860*/  LEA.HI.X.SX32 R15, R3, R2, 0x2, P6 ;  /* 0x00000002030f7211 */ /* 0x000fe400030f16ff */
[----:B------:R-:W-:-:S02]  /*7870*/  LOP3.LUT R3, R39, 0x36, RZ, 0xfc, !PT ;  /* 0x0000003627037812 */ /* 0x000fc400078efcff */
[----:B------:R-:W-:Y:S01]  /*7880*/  LEA R18, P6, R19, R44, 0x2 ;  /* 0x0000002c13127211 */ /* 0x000fe200078c10ff */
[----:B------:R2:W-:Y:S01]  /*7890*/  @P5 STG.E desc[UR20][R14.64], R7 ;  /* 0x000000070e005986 */ /* 0x0005e2000c101914 */
[----:B------:R-:W-:Y:S01]  /*78a0*/  ISETP.LT.AND P5, PT, R3, UR11, !P0 ;  /* 0x0000000b03007c0c */ /* 0x000fe2000c7a1270 */
[----:B------:R-:W-:Y:S01]  /*78b0*/  IMAD R3, R0, 0x2, R19 ;  /* 0x0000000200037824 */ /* 0x000fe200078e0213 */
[----:B------:R-:W-:Y:S02]  /*78c0*/  ISETP.LT.AND P2, PT, R4, UR11, !P0 ;  /* 0x0000000b04007c0c */ /* 0x000fe4000c741270 */
[----:B------:R-:W-:Y:S01]  /*78d0*/  LEA.HI.X.SX32 R19, R19, R2, 0x2, P6 ;  /* 0x0000000213137211 */ /* 0x000fe200030f16ff */
[C---:B-----5:R-:W-:Y:S01]  /*78e0*/  IMAD R13, R0.reuse, 0x2, R3 ;  /* 0x00000002000d7824 */ /* 0x060fe200078e0203 */
[----:B------:R-:W-:Y:S02]  /*78f0*/  LEA R4, P6, R3, R44, 0x2 ;  /* 0x0000002c03047211 */ /* 0x000fe400078c10ff */
[----:B-1----:R-:W-:Y:S01]  /*7900*/  LOP3.LUT R6, R39, 0x3a, RZ, 0xfc, !PT ;  /* 0x0000003a27067812 */ /* 0x002fe200078efcff */
[----:B------:R1:W-:Y:S01]  /*7910*/  @P4 STG.E desc[UR20][R18.64], R8 ;  /* 0x0000000812004986 */ /* 0x0003e2000c101914 */
[----:B------:R-:W-:Y:S01]  /*7920*/  LEA.HI.X.SX32 R5, R3, R2, 0x2, P6 ;  /* 0x0000000203057211 */ /* 0x000fe200030f16ff */
[----:B------:R-:W-:Y:S01]  /*7930*/  IMAD R3, R0, 0x2, R13 ;  /* 0x0000000200037824 */ /* 0x000fe200078e020d */
[----:B------:R-:W-:-:S02]  /*7940*/  LEA R12, P6, R13, R44, 0x2 ;  /* 0x0000002c0d0c7211 */ /* 0x000fc400078c10ff */
[----:B------:R-:W-:Y:S01]  /*7950*/  LOP3.LUT R24, R39, 0x38, RZ, 0xfc, !PT ;  /* 0x0000003827187812 */ /* 0x000fe200078efcff */
[----:B--2---:R-:W-:Y:S01]  /*7960*/  IMAD R15, R0, 0x2, R3 ;  /* 0x00000002000f7824 */ /* 0x004fe200078e0203 */
[----:B------:R-:W-:Y:S01]  /*7970*/  LEA.HI.X.SX32 R13, R13, R2, 0x2, P6 ;  /* 0x000000020d0d7211 */ /* 0x000fe200030f16ff */
[----:B------:R2:W-:Y:S01]  /*7980*/  @P3 STG.E desc[UR20][R4.64], R9 ;  /* 0x0000000904003986 */ /* 0x0005e2000c101914 */
[----:B------:R-:W-:Y:S01]  /*7990*/  ISETP.LT.AND P3, PT, R6, UR11, !P0 ;  /* 0x0000000b06007c0c */ /* 0x000fe2000c761270 */
[C---:B------:R-:W-:Y:S01]  /*79a0*/  IMAD R17, R0.reuse, 0x2, R15 ;  /* 0x0000000200117824 */ /* 0x040fe200078e020f */
[----:B------:R-:W-:Y:S01]  /*79b0*/  LOP3.LUT R16, R39, 0x3e, RZ, 0xfc, !PT ;  /* 0x0000003e27107812 */ /* 0x000fe200078efcff */
[----:B------:R3:W-:Y:S01]  /*79c0*/  @P2 STG.E desc[UR20][R12.64], R10 ;  /* 0x0000000a0c002986 */ /* 0x0007e2000c101914 */
[-C--:B------:R-:W-:Y:S01]  /*79d0*/  LEA R6, P2, R3, R44.reuse, 0x2 ;  /* 0x0000002c03067211 */ /* 0x080fe200078410ff */
[----:B-1----:R-:W-:Y:S01]  /*79e0*/  IMAD R19, R0, 0x2, R17 ;  /* 0x0000000200137824 */ /* 0x002fe200078e0211 */
[----:B------:R-:W-:-:S02]  /*79f0*/  LEA R14, P6, R15, R44, 0x2 ;  /* 0x0000002c0f0e7211 */ /* 0x000fc400078c10ff */
[----:B------:R-:W-:Y:S01]  /*7a00*/  LEA.HI.X.SX32 R7, R3, R2, 0x2, P2 ;  /* 0x0000000203077211 */ /* 0x000fe200010f16ff */
[----:B------:R-:W-:Y:S01]  /*7a10*/  IMAD R3, R0, 0x2, R19 ;  /* 0x0000000200037824 */ /* 0x000fe200078e0213 */
[----:B------:R-:W-:Y:S02]  /*7a20*/  LOP3.LUT R39, R39, 0x3c, RZ, 0xfc, !PT ;  /* 0x0000003c27277812 */ /* 0x000fe400078efcff */
[----:B--2---:R-:W-:Y:S01]  /*7a30*/  LEA R4, P2, R17, R44, 0x2 ;  /* 0x0000002c11047211 */ /* 0x004fe200078410ff */
[----:B------:R1:W-:Y:S01]  /*7a40*/  @P5 STG.E desc[UR20][R6.64], R11 ;  /* 0x0000000b06005986 */ /* 0x0003e2000c101914 */
[----:B------:R-:W-:Y:S02]  /*7a50*/  ISETP.LT.AND P4, PT, R24, UR11, !P0 ;  /* 0x0000000b18007c0c */ /* 0x000fe4000c781270 */
[-C--:B------:R-:W-:Y:S02]  /*7a60*/  LEA.HI.X.SX32 R15, R15, R2.reuse, 0x2, P6 ;  /* 0x000000020f0f7211 */ /* 0x080fe400030f16ff */
[----:B------:R-:W-:-:S02]  /*7a70*/  LEA.HI.X.SX32 R5, R17, R2, 0x2, P2 ;  /* 0x0000000211057211 */ /* 0x000fc400010f16ff */
[----:B------:R-:W-:Y:S02]  /*7a80*/  LEA R8, P6, R19, R44, 0x2 ;  /* 0x0000002c13087211 */ /* 0x000fe400078c10ff */
[----:B------:R-:W-:Y:S02]  /*7a90*/  ISETP.LT.AND P2, PT, R39, UR11, !P0 ;  /* 0x0000000b27007c0c */ /* 0x000fe4000c741270 */
[----:B------:R-:W-:Y:S02]  /*7aa0*/  ISETP.LT.AND P0, PT, R16, UR11, !P0 ;  /* 0x0000000b10007c0c */ /* 0x000fe4000c701270 */
[----:B------:R-:W-:Y:S01]  /*7ab0*/  LEA.HI.X.SX32 R9, R19, R2, 0x2, P6 ;  /* 0x0000000213097211 */ /* 0x000fe200030f16ff */
[----:B----4-:R1:W-:Y:S01]  /*7ac0*/  @P4 STG.E desc[UR20][R14.64], R20 ;  /* 0x000000140e004986 */ /* 0x0103e2000c101914 */
[----:B---3--:R-:W-:-:S03]  /*7ad0*/  LEA R12, P6, R3, R44, 0x2 ;  /* 0x0000002c030c7211 */ /* 0x008fc600078c10ff */
[----:B------:R1:W-:Y:S01]  /*7ae0*/  @P3 STG.E desc[UR20][R4.64], R21 ;  /* 0x0000001504003986 */ /* 0x0003e2000c101914 */
[----:B------:R-:W-:-:S03]  /*7af0*/  LEA.HI.X.SX32 R13, R3, R2, 0x2, P6 ;  /* 0x00000002030d7211 */ /* 0x000fc600030f16ff */
[----:B------:R1:W-:Y:S04]  /*7b00*/  @P2 STG.E desc[UR20][R8.64], R22 ;  /* 0x0000001608002986 */ /* 0x0003e8000c101914 */
[----:B------:R1:W-:Y:S01]  /*7b10*/  @P0 STG.E desc[UR20][R12.64], R23 ;  /* 0x000000170c000986 */ /* 0x0003e2000c101914 */
[----:B------:R-:W-:Y:S06]  /*7b20*/  BAR.SYNC.DEFER_BLOCKING 0x0 ;  /* 0x0000000000007b1d */ /* 0x000fec0000010000 */
[----:B------:R-:W-:Y:S05]  /*7b30*/  @P1 BRA `(.L_x_13) ;  /* 0x0000000000a01947 */ /* 0x000fea0003800000 */
[----:B------:R-:W2:Y:S01]  /*7b40*/  S2UR UR5, SR_CgaCtaId ;  /* 0x00000000000579c3 */ /* 0x000ea20000008800 */
[----:B------:R-:W-:Y:S01]  /*7b50*/  NOP ;  /* 0x0000000000007918 */ /* 0x000fe20000000000 */
[----:B------:R-:W-:Y:S01]  /*7b60*/  UMOV UR4, 0x50 ;  /* 0x0000005000047882 */ /* 0x000fe20000000000 */
[----:B------:R-:W-:Y:S02]  /*7b70*/  IMAD.U32 R0, RZ, RZ, UR22 ;  /* 0x00000016ff007e24 */ /* 0x000fe4000f8e00ff */
[----:B------:R-:W-:Y:S02]  /*7b80*/  IMAD.MOV.U32 R3, RZ, RZ, 0x3 ;  /* 0x00000003ff037424 */ /* 0x000fe400078e00ff */
[----:B-1----:R-:W-:Y:S01]  /*7b90*/  IMAD.MOV.U32 R7, RZ, RZ, 0x1 ;  /* 0x00000001ff077424 */ /* 0x002fe200078e00ff */
[----:B------:R-:W-:-:S04]  /*7ba0*/  LOP3.LUT R0, R0, 0xffff, RZ, 0xc0, !PT ;  /* 0x0000ffff00007812 */ /* 0x000fc800078ec0ff */
[----:B------:R-:W-:-:S05]  /*7bb0*/  SHF.R.U32.HI R0, RZ, 0x5, R0 ;  /* 0x00000005ff007819 */ /* 0x000fca0000011600 */
[----:B------:R-:W-:Y:S01]  /*7bc0*/  VIADD R2, R0, 0x10 ;  /* 0x0000001000027836 */ /* 0x000fe20000000000 */
[----:B------:R-:W-:Y:S01]  /*7bd0*/  SHF.L.U32 R0, R3, R0, RZ ;  /* 0x0000000003007219 */ /* 0x000fe200000006ff */
[----:B--2---:R-:W-:-:S03]  /*7be0*/  ULEA UR6, UR5, UR4, 0x18 ;  /* 0x0000000405067291 */ /* 0x004fc6000f8ec0ff */
[----:B------:R-:W-:-:S04]  /*7bf0*/  SHF.L.U32 R3, R7, R2, RZ ;  /* 0x0000000207037219 */ /* 0x000fc800000006ff */
[----:B------:R-:W-:Y:S02]  /*7c00*/  LOP3.LUT R0, R3, R0, RZ, 0xfc, !PT ;  /* 0x0000000003007212 */ /* 0x000fe400078efcff */
[----:B------:R-:W1:Y:S02]  /*7c10*/  LDS R5, [UR6] ;  /* 0x00000006ff057984 */ /* 0x000e640008000800 */
[C---:B------:R-:W-:Y:S02]  /*7c20*/  LOP3.LUT R2, R0.reuse, 0xffff, RZ, 0xc0, !PT ;  /* 0x0000ffff00027812 */ /* 0x040fe400078ec0ff */
[----:B-1----:R-:W-:-:S04]  /*7c30*/  LOP3.LUT R3, R0, 0xffff, R5, 0x80, !PT ;  /* 0x0000ffff00037812 */ /* 0x002fc800078e8005 */
[----:B------:R-:W-:-:S13]  /*7c40*/  ISETP.NE.AND P0, PT, R3, R2, PT ;  /* 0x000000020300720c */ /* 0x000fda0003f05270 */
[----:B------:R-:W-:Y:S05]  /*7c50*/  @P0 BRA `(.L_x_14) ;  /* 0x0000000000500947 */ /* 0x000fea0003800000 */
[----:B------:R-:W-:Y:S02]  /*7c60*/  SHF.R.U32.HI R5, RZ, 0x10, R5 ;  /* 0x00000010ff057819 */ /* 0x000fe40000011605 */
[----:B------:R-:W-:-:S04]  /*7c70*/  SHF.R.U32.HI R2, RZ, 0x10, R0 ;  /* 0x00000010ff027819 */ /* 0x000fc80000011600 */
[----:B------:R-:W-:-:S04]  /*7c80*/  LOP3.LUT R5, R5, R2, RZ, 0xc0, !PT ;  /* 0x0000000205057212 */ /* 0x000fc800078ec0ff */
[----:B------:R-:W-:-:S13]  /*7c90*/  ISETP.NE.AND P0, PT, R5, R2, PT ;  /* 0x000000020500720c */ /* 0x000fda0003f05270 */
[----:B------:R-:W-:Y:S05]  /*7ca0*/  @P0 BRA `(.L_x_15) ;  /* 0x0000000000300947 */ /* 0x000fea0003800000 */
[----:B------:R-:W-:Y:S01]  /*7cb0*/  R2UR UR4, R0 ;  /* 0x00000000000472ca */ /* 0x000fe200000e0000 */
[----:B------:R-:W-:Y:S01]  /*7cc0*/  VOTEU.ANY UR5, UPT, PT ;  /* 0x0000000000057886 */ /* 0x000fe200038e0100 */
[----:B------:R-:W1:Y:S01]  /*7cd0*/  S2R R0, SR_LANEID ;  /* 0x0000000000007919 */ /* 0x000e620000000000 */
[----:B------:R-:W-:-:S10]  /*7ce0*/  UFLO.U32 UR5, UR5 ;  /* 0x00000005000572bd */ /* 0x000fd400080e0000 */
[----:B------:R-:W-:-:S06]  /*7cf0*/  ULOP3.LUT UR4, URZ, UR4, URZ, 0x33, !UPT ;  /* 0x00000004ff047292 */ /* 0x000fcc000f8e33ff */
[----:B------:R-:W-:-:S04]  /*7d00*/  IMAD.U32 R2, RZ, RZ, UR4 ;  /* 0x00000004ff027e24 */ /* 0x000fc8000f8e00ff */
[----:B------:R-:W2:Y:S02]  /*7d10*/  REDUX UR7, R2 ;  /* 0x00000000020773c4 */ /* 0x000ea40000000000 */
[----:B------:R3:W-:Y:S01]  /*7d20*/  UTCATOMSWS.AND URZ, UR4 ;  /* 0x0000000400ff79e3 */ /* 0x0007e20008000000 */
[----:B-1----:R-:W-:Y:S01]  /*7d30*/  ISETP.EQ.U32.AND P0, PT, R0, UR5, PT ;  /* 0x0000000500007c0c */ /* 0x002fe2000bf02070 */
[----:B--2---:R-:W-:-:S12]  /*7d40*/  IMAD.U32 R0, RZ, RZ, UR7 ;  /* 0x00000007ff007e24 */ /* 0x004fd8000f8e00ff */
[----:B------:R3:W-:Y:S01]  /*7d50*/  @P0 ATOMS.AND RZ, [UR6], R0 ;  /* 0x00000000ffff098c */ /* 0x0007e2000a800006 */
[----:B------:R-:W-:Y:S05]  /*7d60*/  BRA `(.L_x_13) ;  /* 0x0000000000147947 */ /* 0x000fea0003800000 */
.L_x_15:
[----:B------:R-:W-:-:S07]  /*7d70*/  MOV R2, 0x7d90 ;  /* 0x00007d9000027802 */ /* 0x000fce0000000f00 */
[----:B------:R-:W-:Y:S05]  /*7d80*/  CALL.REL.NOINC `($__internal_0_$__cuda_sm10x_tcgen05_guardrail_trap_col_being_dealloced_not_returned_by_alloc) ;  /* 0x00000000002c7944 */ /* 0x000fea0003c00000 */
[----:B------:R-:W-:Y:S05]  /*7d90*/  BRA `(.L_x_13) ;  /* 0x0000000000087947 */ /* 0x000fea0003800000 */
.L_x_14:
[----:B------:R-:W-:-:S07]  /*7da0*/  MOV R2, 0x7dc0 ;  /* 0x00007dc000027802 */ /* 0x000fce0000000f00 */
[----:B------:R-:W-:Y:S05]  /*7db0*/  CALL.REL.NOINC `($__internal_2_$__cuda_sm10x_tcgen05_guardrail_trap_unallocated_columns_being_dealloced) ;  /* 0x0000000000387944 */ /* 0x000fea0003c00000 */
.L_x_13:
[----:B------:R-:W-:Y:S01]  /*7dc0*/  NOP ;  /* 0x0000000000007918 */ /* 0x000fe20000000000 */
[----:B---3--:R-:W-:Y:S05]  /*7dd0*/  EXIT ;  /* 0x000000000000794d */ /* 0x008fea0003800000 */
.L_x_9:
[----:B------:R-:W1:Y:S02]  /*7de0*/  SYNCS.PHASECHK.TRANS64.TRYWAIT P4, [UR13], R96 ;  /* 0x00000060ff0075a7 */ /* 0x000e64000808110d */
[----:B-1----:R-:W-:Y:S05]  /*7df0*/  @!P4 BRA `(.L_x_9) ;  /* 0xfffffffc00f8c947 */ /* 0x002fea000383ffff */
[----:B------:R-:W-:Y:S05]  /*7e00*/  BRA `(.L_x_16) ;  /* 0xffffffdc00dc7947 */ /* 0x000fea000383ffff */
.L_x_12:
[----:B------:R-:W1:Y:S02]  /*7e10*/  SYNCS.PHASECHK.TRANS64.TRYWAIT P2, [UR12], R4 ;  /* 0x00000004ff0075a7 */ /* 0x000e64000804110c */
[----:B-1----:R-:W-:Y:S05]  /*7e20*/  @!P2 BRA `(.L_x_12) ;  /* 0xfffffffc00f8a947 */ /* 0x002fea000383ffff */
[----:B------:R-:W-:Y:S05]  /*7e30*/  BRA `(.L_x_11) ;  /* 0xffffffec00007947 */ /* 0x000fea000383ffff */
        .weak           $__internal_0_$__cuda_sm10x_tcgen05_guardrail_trap_col_being_dealloced_not_returned_by_alloc
        .type           $__internal_0_$__cuda_sm10x_tcgen05_guardrail_trap_col_being_dealloced_not_returned_by_alloc,@function
        .size           $__internal_0_$__cuda_sm10x_tcgen05_guardrail_trap_col_being_dealloced_not_returned_by_alloc,($__internal_1_$__cuda_sm10x_tcgen05_guardrail_trap_phase_invalid_during_alloc - $__internal_0_$__cuda_sm10x_tcgen05_guardrail_trap_col_being_dealloced_not_returned_by_alloc)
$__internal_0_$__cuda_sm10x_tcgen05_guardrail_trap_col_being_dealloced_not_returned_by_alloc:
[----:B------:R-:W-:Y:S05]  /*7e40*/  BPT.TRAP 0x1 ;  /* 0x000000040000795c */ /* 0x000fea0000300000 */
[----:B------:R-:W-:-:S04]  /*7e50*/  IMAD.MOV.U32 R3, RZ, RZ, 0x0 ;  /* 0x00000000ff037424 */ /* 0x000fc800078e00ff */
[----:B------:R-:W-:Y:S05]  /*7e60*/  RET.REL.NODEC R2 `(matmul_kernel) ;  /* 0xffffff8002647950 */ /* 0x000fea0003c3ffff */
        .weak           $__internal_1_$__cuda_sm10x_tcgen05_guardrail_trap_phase_invalid_during_alloc
        .type           $__internal_1_$__cuda_sm10x_tcgen05_guardrail_trap_phase_invalid_during_alloc,@function
        .size           $__internal_1_$__cuda_sm10x_tcgen05_guardrail_trap_phase_invalid_during_alloc,($__internal_2_$__cuda_sm10x_tcgen05_guardrail_trap_unallocated_columns_being_dealloced - $__internal_1_$__cuda_sm10x_tcgen05_guardrail_trap_phase_invalid_during_alloc)
$__internal_1_$__cuda_sm10x_tcgen05_guardrail_trap_phase_invalid_during_alloc:
[----:B------:R-:W-:Y:S05]  /*7e70*/  BPT.TRAP 0x1 ;  /* 0x000000040000795c */ /* 0x000fea0000300000 */
[----:B------:R-:W-:-:S04]  /*7e80*/  IMAD.MOV.U32 R3, RZ, RZ, 0x0 ;  /* 0x00000000ff037424 */ /* 0x000fc800078e00ff */
[----:B------:R-:W-:Y:S05]  /*7e90*/  RET.REL.NODEC R2 `(matmul_kernel) ;  /* 0xffffff8002587950 */ /* 0x000fea0003c3ffff */
        .weak           $__internal_2_$__cuda_sm10x_tcgen05_guardrail_trap_unallocated_columns_being_dealloced
        .type           $__internal_2_$__cuda_sm10x_tcgen05_guardrail_trap_unallocated_columns_being_dealloced,@function
        .size           $__internal_2_$__cuda_sm10x_tcgen05_guardrail_trap_unallocated_columns_being_dealloced,(.L_x_20 - $__internal_2_$__cuda_sm10x_tcgen05_guardrail_trap_unallocated_columns_being_dealloced)
$__internal_2_$__cuda_sm10x_tcgen05_guardrail_trap_unallocated_columns_being_dealloced:
[----:B------:R-:W-:Y:S05]  /*7ea0*/  BPT.TRAP 0x1 ;  /* 0x000000040000795c */ /* 0x000fea0000300000 */
[----:B------:R-:W-:-:S04]  /*7eb0*/  IMAD.MOV.U32 R3, RZ, RZ, 0x0 ;  /* 0x00000000ff037424 */ /* 0x000fc800078e00ff */
[----:B------:R-:W-:Y:S05]  /*7ec0*/  RET.REL.NODEC R2 `(matmul_kernel) ;  /* 0xffffff80024c7950 */ /* 0x000fea0003c3ffff */
.L_x_17:
[----:B------:R-:W-:-:S00]  /*7ed0*/  BRA `(.L_x_17) ;  /* 0xfffffffc00fc7947 */ /* 0x000fc0000383ffff */
[----:B------:R-:W-:-:S00]  /*7ee0*/  NOP ;  /* 0x0000000000007918 */ /* 0x000fc00000000000 */
        /* <DEDUP_REMOVED lines=9> */
.L_x_20:


//--------------------- .nv.shared.matmul_kernel  --------------------------
	.section	.nv.shared.matmul_kernel,"aw",@nobits
	.sectionflags	@""
	.align	16
	.zero		1024


//--------------------- .nv.shared.reserved.0     --------------------------
	.section	.nv.shared.reserved.0,"aw",@nobits
	.align	8
	.weak		__nv_reservedSMEM_offset_0_alias
	.size		__nv_reservedSMEM_offset_0_alias, 0, 64
	.other		__nv_reservedSMEM_offset_0_alias,@"STO_CUDA_RESERVED_SHARED STV_DEFAULT"
__nv_reservedSMEM_offset_0_alias:
	.zero		0
.nv.shared.reserved.0:
	.zero		64
	.weak		__nv_reservedSMEM_allocation_phase
	.type		__nv_reservedSMEM_allocation_phase,@object
	.size		__nv_reservedSMEM_allocation_phase,(.L_0 - __nv_reservedSMEM_allocation_phase)
__nv_reservedSMEM_allocation_phase:
	.zero		1
.L_0:
	.zero		7
	.weak		__nv_reservedSMEM_devtool_atexit_pc
	.type		__nv_reservedSMEM_devtool_atexit_pc,@object
	.size		__nv_reservedSMEM_devtool_atexit_pc,(__nv_reservedSMEM_allocation_mask - __nv_reservedSMEM_devtool_atexit_pc)
__nv_reservedSMEM_devtool_atexit_pc:
	.zero		8
	.weak		__nv_reservedSMEM_allocation_mask
	.type		__nv_reservedSMEM_allocation_mask,@object
	.size		__nv_reservedSMEM_allocation_mask,(.L_2 - __nv_reservedSMEM_allocation_mask)
__nv_reservedSMEM_allocation_mask:
	.zero		4
.L_2:


//--------------------- .nv.constant0.matmul_kernel --------------------------
	.section	.nv.constant0.matmul_kernel,"a",@progbits
	.sectionflags	@""
	.align	4
.nv.constant0.matmul_kernel:
	.zero		976


//--------------------- SYMBOLS --------------------------

	.type		.nv.reservedSmem.offset0,@object
	.size		.nv.reservedSmem.offset0,0x4
	.type		.nv.reservedSmem.cap,@object
	.size		.nv.reservedSmem.cap,0x4
